// auto-generated by cutlass_sweep.gemm — config: {"arch": "sm_90", "cluster_m": 1, "cluster_n": 1, "dtype": "int8", "dtype_b": "int8", "layout": "nt", "stages": 0, "tile_k": 256, "tile_m": 128, "tile_n": 80}
#include "cutlass/cutlass.h"
#include "cutlass/gemm/collective/collective_builder.hpp"
#include "cutlass/gemm/device/gemm_universal_adapter.h"
#include "cutlass/gemm/kernel/gemm_universal.hpp"
#include "cutlass/epilogue/collective/collective_builder.hpp"

using ElemA = int8_t;
using ElemB = int8_t;
using ElemCD = int8_t;
using Acc  = int32_t;
using TileShape    = cute::Shape<cute::_128, cute::_80, cute::_256>;
using ClusterShape = cute::Shape<cute::_1, cute::_1, cute::_1>;

using CollectiveEpilogue = typename cutlass::epilogue::collective::CollectiveBuilder<
    cutlass::arch::Sm90, cutlass::arch::OpClassTensorOp,
    TileShape, ClusterShape,
    cutlass::epilogue::collective::EpilogueTileAuto,
    Acc, Acc,
    ElemCD, cutlass::layout::RowMajor, 128 / cutlass::sizeof_bits<ElemCD>::value,
    ElemCD, cutlass::layout::RowMajor, 128 / cutlass::sizeof_bits<ElemCD>::value,
    cutlass::epilogue::collective::EpilogueScheduleAuto
  >::CollectiveOp;

using CollectiveMainloop = typename cutlass::gemm::collective::CollectiveBuilder<
    cutlass::arch::Sm90, cutlass::arch::OpClassTensorOp,
    ElemA, cutlass::layout::RowMajor, 128 / cutlass::sizeof_bits<ElemA>::value,
    ElemB, cutlass::layout::ColumnMajor, 128 / cutlass::sizeof_bits<ElemB>::value,
    Acc,
    TileShape, ClusterShape,
    cutlass::gemm::collective::StageCountAutoCarveout<static_cast<int>(sizeof(typename CollectiveEpilogue::SharedStorage))>,
    cutlass::gemm::collective::KernelScheduleAuto
  >::CollectiveOp;

using GemmKernel = cutlass::gemm::kernel::GemmUniversal<
    cute::Shape<int,int,int,int>,
    CollectiveMainloop,
    CollectiveEpilogue
>;
using Gemm = cutlass::gemm::device::GemmUniversalAdapter<GemmKernel>;

// Force the device kernel symbol into the cubin without needing a host main.
auto* _anchor = &cutlass::device_kernel<GemmKernel>;


// ===== COMPILED SASS (sm_90a) =====

	.target	sm_90a

	.elftype	@"ET_EXEC"


//--------------------- .note.nv.tkinfo           --------------------------
	.section	.note.nv.tkinfo,"",@"SHT_NOTE"
	.sectionflags	@"SHF_NOTE_NV_TKINFO"
	.tkinfo
        /*0018*/ 	.word	0x00000002
        /*0030*/ 	.string	""
        /*0030*/ 	.string	"ptxas"
        /*0030*/ 	.string	"Cuda compilation tools, release 13.0, V13.0.88"
        /*0030*/ 	.string	"Build cuda_13.0.r13.0/compiler.36424714_0"
        /*0030*/ 	.string	"-arch sm_90a -m 64 "



//--------------------- .note.nv.cuinfo           --------------------------
	.section	.note.nv.cuinfo,"",@"SHT_NOTE"
	.sectionflags	@"SHF_NOTE_NV_CUINFO"
        /*0018*/ 	.short	0x0002
        /*001a*/ 	.short	0x005a
        /*001c*/ 	.short	0x0082
	.zero		2


//--------------------- .nv.info                  --------------------------
	.section	.nv.info,"",@"SHT_CUDA_INFO"
	.align	4


	//----- nvinfo : EIATTR_REGCOUNT
	.align		4
        /*0000*/ 	.byte	0x04, 0x2f
        /*0002*/ 	.short	(.L_15 - .L_14)
	.align		4
.L_14:
        /*0004*/ 	.word	index@(_ZN7cutlass13device_kernelINS_4gemm6kernel13GemmUniversalIN4cute5tupleIJiiiiEEENS1_10collective13CollectiveMmaINS1_34MainloopSm90TmaGmmaWarpSpecializedILi4ENS5_IJNS4_1CILi1EEESB_SB_EEENS1_35KernelTmaWarpSpecializedCooperativeEEENS5_IJNSA_ILi128EEENSA_ILi80EEENSA_ILi256EEEEEEaNS5_IJlSB_lEEEaSJ_NS4_8TiledMMAINS4_8MMA_AtomIJNS4_4SM904GMMA26MMA_64x16x32_S32S8S8_SS_TNEEEENS4_6LayoutINS5_IJNSA_ILi2EEESB_SB_EEENS5_IJSB_NSA_ILi0EEEST_EEEEENS5_IJNS4_10UnderscoreESW_SW_EEEEENS4_13SM90_TMA_LOADENS4_14ComposedLayoutINS4_7SwizzleILi3ELi4ELi3EEENS4_18smem_ptr_flag_bitsILi8EEENSQ_INS5_IJNSA_ILi8EEESF_EEENS5_IJSF_SB_EEEEEEEvNS4_8identityESZ_S19_vS1A_EENS_8epilogue10collective6detail29Sm90TmaWarpSpecializedAdapterINS1D_15DefaultEpilogueIaSJ_SJ_NS1C_6thread17LinearCombinationIaLi1EiiLNS1H_9ScaleType4KindE0ELNS_15FloatRoundStyleE2EaEENS1_15EpilogueDefaultEEEEEvvEEEEvNT_6ParamsE)
        /*0008*/ 	.word	0x000000a8


	//----- nvinfo : EIATTR_FRAME_SIZE
	.align		4
.L_15:
        /*000c*/ 	.byte	0x04, 0x11
        /*000e*/ 	.short	(.L_17 - .L_16)
	.align		4
.L_16:
        /*0010*/ 	.word	index@(_ZN7cutlass13device_kernelINS_4gemm6kernel13GemmUniversalIN4cute5tupleIJiiiiEEENS1_10collective13CollectiveMmaINS1_34MainloopSm90TmaGmmaWarpSpecializedILi4ENS5_IJNS4_1CILi1EEESB_SB_EEENS1_35KernelTmaWarpSpecializedCooperativeEEENS5_IJNSA_ILi128EEENSA_ILi80EEENSA_ILi256EEEEEEaNS5_IJlSB_lEEEaSJ_NS4_8TiledMMAINS4_8MMA_AtomIJNS4_4SM904GMMA26MMA_64x16x32_S32S8S8_SS_TNEEEENS4_6LayoutINS5_IJNSA_ILi2EEESB_SB_EEENS5_IJSB_NSA_ILi0EEEST_EEEEENS5_IJNS4_10UnderscoreESW_SW_EEEEENS4_13SM90_TMA_LOADENS4_14ComposedLayoutINS4_7SwizzleILi3ELi4ELi3EEENS4_18smem_ptr_flag_bitsILi8EEENSQ_INS5_IJNSA_ILi8EEESF_EEENS5_IJSF_SB_EEEEEEEvNS4_8identityESZ_S19_vS1A_EENS_8epilogue10collective6detail29Sm90TmaWarpSpecializedAdapterINS1D_15DefaultEpilogueIaSJ_SJ_NS1C_6thread17LinearCombinationIaLi1EiiLNS1H_9ScaleType4KindE0ELNS_15FloatRoundStyleE2EaEENS1_15EpilogueDefaultEEEEEvvEEEEvNT_6ParamsE)
        /*0014*/ 	.word	0x00000000


	//----- nvinfo : EIATTR_MIN_STACK_SIZE
	.align		4
.L_17:
        /*0018*/ 	.byte	0x04, 0x12
        /*001a*/ 	.short	(.L_19 - .L_18)
	.align		4
.L_18:
        /*001c*/ 	.word	index@(_ZN7cutlass13device_kernelINS_4gemm6kernel13GemmUniversalIN4cute5tupleIJiiiiEEENS1_10collective13CollectiveMmaINS1_34MainloopSm90TmaGmmaWarpSpecializedILi4ENS5_IJNS4_1CILi1EEESB_SB_EEENS1_35KernelTmaWarpSpecializedCooperativeEEENS5_IJNSA_ILi128EEENSA_ILi80EEENSA_ILi256EEEEEEaNS5_IJlSB_lEEEaSJ_NS4_8TiledMMAINS4_8MMA_AtomIJNS4_4SM904GMMA26MMA_64x16x32_S32S8S8_SS_TNEEEENS4_6LayoutINS5_IJNSA_ILi2EEESB_SB_EEENS5_IJSB_NSA_ILi0EEEST_EEEEENS5_IJNS4_10UnderscoreESW_SW_EEEEENS4_13SM90_TMA_LOADENS4_14ComposedLayoutINS4_7SwizzleILi3ELi4ELi3EEENS4_18smem_ptr_flag_bitsILi8EEENSQ_INS5_IJNSA_ILi8EEESF_EEENS5_IJSF_SB_EEEEEEEvNS4_8identityESZ_S19_vS1A_EENS_8epilogue10collective6detail29Sm90TmaWarpSpecializedAdapterINS1D_15DefaultEpilogueIaSJ_SJ_NS1C_6thread17LinearCombinationIaLi1EiiLNS1H_9ScaleType4KindE0ELNS_15FloatRoundStyleE2EaEENS1_15EpilogueDefaultEEEEEvvEEEEvNT_6ParamsE)
        /*0020*/ 	.word	0x00000000
.L_19:


//--------------------- .nv.compat                --------------------------
	.section	.nv.compat,"",@"SHT_CUDA_COMPAT_INFO"
	.align	4
        /*0000*/ 	.byte	0x02, 0x09, 0x01, 0x00, 0x02, 0x02, 0x04, 0x00, 0x02, 0x05, 0x05, 0x00, 0x03, 0x07, 0x01, 0x01
        /*0010*/ 	.byte	0x02, 0x03, 0x01, 0x00, 0x02, 0x06, 0x01, 0x00, 0x04, 0x0b, 0x08, 0x00, 0x00, 0x00, 0x00, 0x00
        /*0020*/ 	.byte	0x00, 0x00, 0x00, 0x00


//--------------------- .nv.info._ZN7cutlass13device_kernelINS_4gemm6kernel13GemmUniversalIN4cute5tupleIJiiiiEEENS1_10collective13CollectiveMmaINS1_34MainloopSm90TmaGmmaWarpSpecializedILi4ENS5_IJNS4_1CILi1EEESB_SB_EEENS1_35KernelTmaWarpSpecializedCooperativeEEENS5_IJNSA_ILi128EEENSA_ILi80EEENSA_ILi256EEEEEEaNS5_IJlSB_lEEEaSJ_NS4_8TiledMMAINS4_8MMA_AtomIJNS4_4SM904GMMA26MMA_64x16x32_S32S8S8_SS_TNEEEENS4_6LayoutINS5_IJNSA_ILi2EEESB_SB_EEENS5_IJSB_NSA_ILi0EEEST_EEEEENS5_IJNS4_10UnderscoreESW_SW_EEEEENS4_13SM90_TMA_LOADENS4_14ComposedLayoutINS4_7SwizzleILi3ELi4ELi3EEENS4_18smem_ptr_flag_bitsILi8EEENSQ_INS5_IJNSA_ILi8EEESF_EEENS5_IJSF_SB_EEEEEEEvNS4_8identityESZ_S19_vS1A_EENS_8epilogue10collective6detail29Sm90TmaWarpSpecializedAdapterINS1D_15DefaultEpilogueIaSJ_SJ_NS1C_6thread17LinearCombinationIaLi1EiiLNS1H_9ScaleType4KindE0ELNS_15FloatRoundStyleE2EaEENS1_15EpilogueDefaultEEEEEvvEEEEvNT_6ParamsE --------------------------
	.section	.nv.info._ZN7cutlass13device_kernelINS_4gemm6kernel13GemmUniversalIN4cute5tupleIJiiiiEEENS1_10collective13CollectiveMmaINS1_34MainloopSm90TmaGmmaWarpSpecializedILi4ENS5_IJNS4_1CILi1EEESB_SB_EEENS1_35KernelTmaWarpSpecializedCooperativeEEENS5_IJNSA_ILi128EEENSA_ILi80EEENSA_ILi256EEEEEEaNS5_IJlSB_lEEEaSJ_NS4_8TiledMMAINS4_8MMA_AtomIJNS4_4SM904GMMA26MMA_64x16x32_S32S8S8_SS_TNEEEENS4_6LayoutINS5_IJNSA_ILi2EEESB_SB_EEENS5_IJSB_NSA_ILi0EEEST_EEEEENS5_IJNS4_10UnderscoreESW_SW_EEEEENS4_13SM90_TMA_LOADENS4_14ComposedLayoutINS4_7SwizzleILi3ELi4ELi3EEENS4_18smem_ptr_flag_bitsILi8EEENSQ_INS5_IJNSA_ILi8EEESF_EEENS5_IJSF_SB_EEEEEEEvNS4_8identityESZ_S19_vS1A_EENS_8epilogue10collective6detail29Sm90TmaWarpSpecializedAdapterINS1D_15DefaultEpilogueIaSJ_SJ_NS1C_6thread17LinearCombinationIaLi1EiiLNS1H_9ScaleType4KindE0ELNS_15FloatRoundStyleE2EaEENS1_15EpilogueDefaultEEEEEvvEEEEvNT_6ParamsE,"",@"SHT_CUDA_INFO"
	.sectionflags	@""
	.align	4


	//----- nvinfo : EIATTR_CUDA_API_VERSION
	.align		4
        /*0000*/ 	.byte	0x04, 0x37
        /*0002*/ 	.short	(.L_21 - .L_20)
.L_20:
        /*0004*/ 	.word	0x00000082


	//----- nvinfo : EIATTR_KPARAM_INFO
	.align		4
.L_21:
        /*0008*/ 	.byte	0x04, 0x17
        /*000a*/ 	.short	(.L_23 - .L_22)
.L_22:
        /*000c*/ 	.word	0x00000000
        /*0010*/ 	.short	0x0000
        /*0012*/ 	.short	0x0070
        /*0014*/ 	.byte	0x00, 0xf0, 0x01, 0x10


	//----- nvinfo : EIATTR_SPARSE_MMA_MASK
	.align		4
.L_23:
        /*0018*/ 	.byte	0x03, 0x50
        /*001a*/ 	.short	0x0000


	//----- nvinfo : EIATTR_MAXREG_COUNT
	.align		4
        /*001c*/ 	.byte	0x03, 0x1b
        /*001e*/ 	.short	0x00a8


	//----- nvinfo : EIATTR_NUM_BARRIERS
	.align		4
        /*0020*/ 	.byte	0x02, 0x4c
        /*0022*/ 	.byte	0x01
	.zero		1


	//----- nvinfo : EIATTR_EXTERNS
	.align		4
        /*0024*/ 	.byte	0x04, 0x0f
        /*0026*/ 	.short	(.L_25 - .L_24)


	//   ....[0]....
	.align		4
.L_24:
        /*0028*/ 	.word	index@(__assertfail)


	//----- nvinfo : EIATTR_MERCURY_ISA_VERSION
	.align		4
.L_25:
        /*002c*/ 	.byte	0x03, 0x5f
        /*002e*/ 	.short	0x0101


	//----- nvinfo : EIATTR_INT_WARP_WIDE_INSTR_OFFSETS
	.align		4
        /*0030*/ 	.byte	0x04, 0x31
        /*0032*/ 	.short	(.L_27 - .L_26)


	//   ....[0]....
.L_26:
        /*0034*/ 	.word	0x000003b0


	//   ....[1]....
        /*0038*/ 	.word	0x000003e0


	//   ....[2]....
        /*003c*/ 	.word	0x000004c0


	//----- nvinfo : EIATTR_COOP_GROUP_MASK_REGIDS
	.align		4
.L_27:
        /*0040*/ 	.byte	0x04, 0x29
        /*0042*/ 	.short	(.L_29 - .L_28)


	//   ....[0]....
.L_28:
        /*0044*/ 	.word	0xffffffff


	//   ....[1]....
        /*0048*/ 	.word	0xffffffff


	//   ....[2]....
        /*004c*/ 	.word	0xffffffff


	//   ....[3]....
        /*0050*/ 	.word	0xffffffff


	//   ....[4]....
        /*0054*/ 	.word	0xffffffff


	//----- nvinfo : EIATTR_COOP_GROUP_INSTR_OFFSETS
	.align		4
.L_29:
        /*0058*/ 	.byte	0x04, 0x28
        /*005a*/ 	.short	(.L_31 - .L_30)


	//   ....[0]....
.L_30:
        /*005c*/ 	.word	0x00000060


	//   ....[1]....
        /*0060*/ 	.word	0x00000070


	//   ....[2]....
        /*0064*/ 	.word	0x00000130


	//   ....[3]....
        /*0068*/ 	.word	0x000002c0


	//   ....[4]....
        /*006c*/ 	.word	0x00000f60


	//----- nvinfo : EIATTR_REG_RECONFIG
	.align		4
.L_31:
        /*0070*/ 	.byte	0x01, 0x54
	.zero		2


	//----- nvinfo : EIATTR_SYSCALL_OFFSETS
	.align		4
        /*0074*/ 	.byte	0x04, 0x46
        /*0076*/ 	.short	(.L_33 - .L_32)


	//   ....[0]....
.L_32:
        /*0078*/ 	.word	0x00001120


	//----- nvinfo : EIATTR_MBARRIER_INSTR_OFFSETS
	.align		4
.L_33:
        /*007c*/ 	.byte	0x04, 0x39
        /*007e*/ 	.short	(.L_35 - .L_34)


	//   ....[0]....
.L_34:
        /*0080*/ 	.word	0x00000230
        /*0084*/ 	.word	0x000000ff
        /*0088*/ 	.word	0x00000000
        /*008c*/ 	.short	0x0100
        /*008e*/ 	.byte	0x08
	.zero		1


	//   ....[1]....
        /*0090*/ 	.word	0x00000240
        /*0094*/ 	.word	0x000000ff
        /*0098*/ 	.word	0x00000020
        /*009c*/ 	.short	0x0100
        /*009e*/ 	.byte	0x08
	.zero		1


	//   ....[2]....
        /*00a0*/ 	.word	0x00000250
        /*00a4*/ 	.word	0x000000ff
        /*00a8*/ 	.word	0x00000008
        /*00ac*/ 	.short	0x0100
        /*00ae*/ 	.byte	0x08
	.zero		1


	//   ....[3]....
        /*00b0*/ 	.word	0x00000260
        /*00b4*/ 	.word	0x000000ff
        /*00b8*/ 	.word	0x00000028
        /*00bc*/ 	.short	0x0100
        /*00be*/ 	.byte	0x08
	.zero		1


	//   ....[4]....
        /*00c0*/ 	.word	0x00000270
        /*00c4*/ 	.word	0x000000ff
        /*00c8*/ 	.word	0x00000010
        /*00cc*/ 	.short	0x0100
        /*00ce*/ 	.byte	0x08
	.zero		1


	//   ....[5]....
        /*00d0*/ 	.word	0x00000280
        /*00d4*/ 	.word	0x000000ff
        /*00d8*/ 	.word	0x00000030
        /*00dc*/ 	.short	0x0100
        /*00de*/ 	.byte	0x08
	.zero		1


	//   ....[6]....
        /*00e0*/ 	.word	0x00000290
        /*00e4*/ 	.word	0x000000ff
        /*00e8*/ 	.word	0x00000018
        /*00ec*/ 	.short	0x0100
        /*00ee*/ 	.byte	0x08
	.zero		1


	//   ....[7]....
        /*00f0*/ 	.word	0x000002a0
        /*00f4*/ 	.word	0x000000ff
        /*00f8*/ 	.word	0x00000038
        /*00fc*/ 	.short	0x0100
        /*00fe*/ 	.byte	0x08
	.zero		1


	//   ....[8]....
        /*0100*/ 	.word	0x00000530
        /*0104*/ 	.word	0x000000ff
        /*0108*/ 	.word	0x00000050
        /*010c*/ 	.short	0x0100
        /*010e*/ 	.byte	0x06
	.zero		1


	//   ....[9]....
        /*0110*/ 	.word	0x00000590
        /*0114*/ 	.word	0x000000ff
        /*0118*/ 	.word	0x00000058
        /*011c*/ 	.short	0x0100
        /*011e*/ 	.byte	0x06
	.zero		1


	//   ....[10]....
        /*0120*/ 	.word	0x000011f0
        /*0124*/ 	.word	0x00000003
        /*0128*/ 	.word	0x00000000
        /*012c*/ 	.short	0x010a
        /*012e*/ 	.byte	0x3f
	.zero		1


	//   ....[11]....
        /*0130*/ 	.word	0x00001230
        /*0134*/ 	.word	0x00000003
        /*0138*/ 	.word	0x00000000
        /*013c*/ 	.short	0x010a
        /*013e*/ 	.byte	0x3f
	.zero		1


	//   ....[12]....
        /*0140*/ 	.word	0x00002480
        /*0144*/ 	.word	0x00000005
        /*0148*/ 	.word	0x00000000
        /*014c*/ 	.short	0x010a
        /*014e*/ 	.byte	0x3f
	.zero		1


	//   ....[13]....
        /*0150*/ 	.word	0x000024c0
        /*0154*/ 	.word	0x00000005
        /*0158*/ 	.word	0x00000000
        /*015c*/ 	.short	0x010a
        /*015e*/ 	.byte	0x3f
	.zero		1


	//   ....[14]....
        /*0160*/ 	.word	0x000034e0
        /*0164*/ 	.word	0x00000004
        /*0168*/ 	.word	0x00000000
        /*016c*/ 	.short	0x0101
        /*016e*/ 	.byte	0x3f
	.zero		1


	//   ....[15]....
        /*0170*/ 	.word	0x000036a0
        /*0174*/ 	.word	0x00000000
        /*0178*/ 	.word	0x00000000
        /*017c*/ 	.short	0x0101
        /*017e*/ 	.byte	0x3f
	.zero		1


	//   ....[16]....
        /*0180*/ 	.word	0x00006c80
        /*0184*/ 	.word	0x0000000c
        /*0188*/ 	.word	0x00000020
        /*018c*/ 	.short	0x010a
        /*018e*/ 	.byte	0x3f
	.zero		1


	//   ....[17]....
        /*0190*/ 	.word	0x00007100
        /*0194*/ 	.word	0x00000005
        /*0198*/ 	.word	0x00000058
        /*019c*/ 	.short	0x0101
        /*019e*/ 	.byte	0x3f
	.zero		1


	//   ....[18]....
        /*01a0*/ 	.word	0x00007800
        /*01a4*/ 	.word	0x00000007
        /*01a8*/ 	.word	0x00000000
        /*01ac*/ 	.short	0x010a
        /*01ae*/ 	.byte	0x3f
	.zero		1


	//   ....[19]....
        /*01b0*/ 	.word	0x00007880
        /*01b4*/ 	.word	0x00000006
        /*01b8*/ 	.word	0x00000000
        /*01bc*/ 	.short	0x010a
        /*01be*/ 	.byte	0x3f
	.zero		1


	//   ....[20]....
        /*01c0*/ 	.word	0x00007910
        /*01c4*/ 	.word	0x00000007
        /*01c8*/ 	.word	0x00000000
        /*01cc*/ 	.short	0x010a
        /*01ce*/ 	.byte	0x3f
	.zero		1


	//   ....[21]....
        /*01d0*/ 	.word	0x000079a0
        /*01d4*/ 	.word	0x00000005
        /*01d8*/ 	.word	0x00000000
        /*01dc*/ 	.short	0x010a
        /*01de*/ 	.byte	0x3f
	.zero		1


	//   ....[22]....
        /*01e0*/ 	.word	0x00007a00
        /*01e4*/ 	.word	0x00000003
        /*01e8*/ 	.word	0x00000000
        /*01ec*/ 	.short	0x010a
        /*01ee*/ 	.byte	0x3f
	.zero		1


	//   ....[23]....
        /*01f0*/ 	.word	0x00007a50
        /*01f4*/ 	.word	0x00000005
        /*01f8*/ 	.word	0x00000000
        /*01fc*/ 	.short	0x010a
        /*01fe*/ 	.byte	0x3f
	.zero		1


	//   ....[24]....
        /*0200*/ 	.word	0x00007b20
        /*0204*/ 	.word	0x0000000c
        /*0208*/ 	.word	0x00000020
        /*020c*/ 	.short	0x010a
        /*020e*/ 	.byte	0x3f
	.zero		1


	//   ....[25]....
        /*0210*/ 	.word	0x00007bf0
        /*0214*/ 	.word	0x00000007
        /*0218*/ 	.word	0x00000000
        /*021c*/ 	.short	0x010a
        /*021e*/ 	.byte	0x3f
	.zero		1


	//   ....[26]....
        /*0220*/ 	.word	0x00007c40
        /*0224*/ 	.word	0x00000006
        /*0228*/ 	.word	0x00000000
        /*022c*/ 	.short	0x010a
        /*022e*/ 	.byte	0x3f
	.zero		1


	//   ....[27]....
        /*0230*/ 	.word	0x00007c90
        /*0234*/ 	.word	0x00000007
        /*0238*/ 	.word	0x00000000
        /*023c*/ 	.short	0x010a
        /*023e*/ 	.byte	0x3f
	.zero		1


	//----- nvinfo : EIATTR_NUM_MBARRIERS
	.align		4
.L_35:
        /*0240*/ 	.byte	0x03, 0x38
        /*0242*/ 	.short	0x000a


	//----- nvinfo : EIATTR_EXIT_INSTR_OFFSETS
	.align		4
        /*0244*/ 	.byte	0x04, 0x1c
        /*0246*/ 	.short	(.L_37 - .L_36)


	//   ....[0]....
.L_36:
        /*0248*/ 	.word	0x000005e0


	//   ....[1]....
        /*024c*/ 	.word	0x00000ea0


	//   ....[2]....
        /*0250*/ 	.word	0x000062f0


	//   ....[3]....
        /*0254*/ 	.word	0x00006920


	//   ....[4]....
        /*0258*/ 	.word	0x000079f0


	//----- nvinfo : EIATTR_MAX_THREADS
	.align		4
.L_37:
        /*025c*/ 	.byte	0x04, 0x05
        /*025e*/ 	.short	(.L_39 - .L_38)
.L_38:
        /*0260*/ 	.word	0x00000180
        /*0264*/ 	.word	0x00000001
        /*0268*/ 	.word	0x00000001


	//----- nvinfo : EIATTR_CRS_STACK_SIZE
	.align		4
.L_39:
        /*026c*/ 	.byte	0x04, 0x1e
        /*026e*/ 	.short	(.L_41 - .L_40)
.L_40:
        /*0270*/ 	.word	0x00000000


	//----- nvinfo : EIATTR_CBANK_PARAM_SIZE
	.align		4
.L_41:
        /*0274*/ 	.byte	0x03, 0x19
        /*0276*/ 	.short	0x0470


	//----- nvinfo : EIATTR_PARAM_CBANK
	.align		4
        /*0278*/ 	.byte	0x04, 0x0a
        /*027a*/ 	.short	(.L_43 - .L_42)
	.align		4
.L_42:
        /*027c*/ 	.word	index@(.nv.constant0._ZN7cutlass13device_kernelINS_4gemm6kernel13GemmUniversalIN4cute5tupleIJiiiiEEENS1_10collective13CollectiveMmaINS1_34MainloopSm90TmaGmmaWarpSpecializedILi4ENS5_IJNS4_1CILi1EEESB_SB_EEENS1_35KernelTmaWarpSpecializedCooperativeEEENS5_IJNSA_ILi128EEENSA_ILi80EEENSA_ILi256EEEEEEaNS5_IJlSB_lEEEaSJ_NS4_8TiledMMAINS4_8MMA_AtomIJNS4_4SM904GMMA26MMA_64x16x32_S32S8S8_SS_TNEEEENS4_6LayoutINS5_IJNSA_ILi2EEESB_SB_EEENS5_IJSB_NSA_ILi0EEEST_EEEEENS5_IJNS4_10UnderscoreESW_SW_EEEEENS4_13SM90_TMA_LOADENS4_14ComposedLayoutINS4_7SwizzleILi3ELi4ELi3EEENS4_18smem_ptr_flag_bitsILi8EEENSQ_INS5_IJNSA_ILi8EEESF_EEENS5_IJSF_SB_EEEEEEEvNS4_8identityESZ_S19_vS1A_EENS_8epilogue10collective6detail29Sm90TmaWarpSpecializedAdapterINS1D_15DefaultEpilogueIaSJ_SJ_NS1C_6thread17LinearCombinationIaLi1EiiLNS1H_9ScaleType4KindE0ELNS_15FloatRoundStyleE2EaEENS1_15EpilogueDefaultEEEEEvvEEEEvNT_6ParamsE)
        /*0280*/ 	.short	0x0210
        /*0282*/ 	.short	0x0470


	//----- nvinfo : EIATTR_SW_WAR
	.align		4
.L_43:
        /*0284*/ 	.byte	0x04, 0x36
        /*0286*/ 	.short	(.L_45 - .L_44)
.L_44:
        /*0288*/ 	.word	0x00000008
.L_45:


//--------------------- .nv.callgraph             --------------------------
	.section	.nv.callgraph,"",@"SHT_CUDA_CALLGRAPH"
	.align	4
	.sectionentsize	8
	.align		4
        /*0000*/ 	.word	0x00000000
	.align		4
        /*0004*/ 	.word	0xffffffff
	.align		4
        /*0008*/ 	.word	index@(_ZN7cutlass13device_kernelINS_4gemm6kernel13GemmUniversalIN4cute5tupleIJiiiiEEENS1_10collective13CollectiveMmaINS1_34MainloopSm90TmaGmmaWarpSpecializedILi4ENS5_IJNS4_1CILi1EEESB_SB_EEENS1_35KernelTmaWarpSpecializedCooperativeEEENS5_IJNSA_ILi128EEENSA_ILi80EEENSA_ILi256EEEEEEaNS5_IJlSB_lEEEaSJ_NS4_8TiledMMAINS4_8MMA_AtomIJNS4_4SM904GMMA26MMA_64x16x32_S32S8S8_SS_TNEEEENS4_6LayoutINS5_IJNSA_ILi2EEESB_SB_EEENS5_IJSB_NSA_ILi0EEEST_EEEEENS5_IJNS4_10UnderscoreESW_SW_EEEEENS4_13SM90_TMA_LOADENS4_14ComposedLayoutINS4_7SwizzleILi3ELi4ELi3EEENS4_18smem_ptr_flag_bitsILi8EEENSQ_INS5_IJNSA_ILi8EEESF_EEENS5_IJSF_SB_EEEEEEEvNS4_8identityESZ_S19_vS1A_EENS_8epilogue10collective6detail29Sm90TmaWarpSpecializedAdapterINS1D_15DefaultEpilogueIaSJ_SJ_NS1C_6thread17LinearCombinationIaLi1EiiLNS1H_9ScaleType4KindE0ELNS_15FloatRoundStyleE2EaEENS1_15EpilogueDefaultEEEEEvvEEEEvNT_6ParamsE)
	.align		4
        /*000c*/ 	.word	index@(__assertfail)
	.align		4
        /*0010*/ 	.word	0x00000000
	.align		4
        /*0014*/ 	.word	0xfffffffe
	.align		4
        /*0018*/ 	.word	0x00000000
	.align		4
        /*001c*/ 	.word	0xfffffffd
	.align		4
        /*0020*/ 	.word	0x00000000
	.align		4
        /*0024*/ 	.word	0xfffffffc


//--------------------- .nv.constant4             --------------------------
	.section	.nv.constant4,"a",@progbits
	.align	8
	.align		8
.nv.constant4:
        /*0000*/ 	.dword	__assertfail
	.align		8
        /*0008*/ 	.dword	__unnamed_1
	.align		8
        /*0010*/ 	.dword	_ZN40_INTERNAL_a13aaa36_4_k_cu_bcebb8e2_174784cuda3std3__45__cpo5beginE
	.align		8
        /*0018*/ 	.dword	_ZN40_INTERNAL_a13aaa36_4_k_cu_bcebb8e2_174784cuda3std3__45__cpo3endE
	.align		8
        /*0020*/ 	.dword	_ZN40_INTERNAL_a13aaa36_4_k_cu_bcebb8e2_174784cuda3std3__45__cpo6cbeginE
	.align		8
        /*0028*/ 	.dword	_ZN40_INTERNAL_a13aaa36_4_k_cu_bcebb8e2_174784cuda3std3__45__cpo4cendE
	.align		8
        /*0030*/ 	.dword	_ZN40_INTERNAL_a13aaa36_4_k_cu_bcebb8e2_174784cuda3std3__442_GLOBAL__N__a13aaa36_4_k_cu_bcebb8e2_174786ignoreE
	.align		8
        /*0038*/ 	.dword	_ZN40_INTERNAL_a13aaa36_4_k_cu_bcebb8e2_174784cuda3std3__419piecewise_constructE
	.align		8
        /*0040*/ 	.dword	_ZN40_INTERNAL_a13aaa36_4_k_cu_bcebb8e2_174784cuda3std3__48in_placeE
	.align		8
        /*0048*/ 	.dword	_ZN40_INTERNAL_a13aaa36_4_k_cu_bcebb8e2_174784cuda3std6ranges3__45__cpo4swapE
	.align		8
        /*0050*/ 	.dword	_ZN40_INTERNAL_a13aaa36_4_k_cu_bcebb8e2_174784cuda3std6ranges3__45__cpo9iter_moveE
	.align		8
        /*0058*/ 	.dword	_ZN40_INTERNAL_a13aaa36_4_k_cu_bcebb8e2_174784cute7productE
	.align		8
        /*0060*/ 	.dword	_ZN40_INTERNAL_a13aaa36_4_k_cu_bcebb8e2_174784cute1_E
	.align		8
        /*0068*/ 	.dword	$str$22
	.align		8
        /*0070*/ 	.dword	$str$23


//--------------------- .text._ZN7cutlass13device_kernelINS_4gemm6kernel13GemmUniversalIN4cute5tupleIJiiiiEEENS1_10collective13CollectiveMmaINS1_34MainloopSm90TmaGmmaWarpSpecializedILi4ENS5_IJNS4_1CILi1EEESB_SB_EEENS1_35KernelTmaWarpSpecializedCooperativeEEENS5_IJNSA_ILi128EEENSA_ILi80EEENSA_ILi256EEEEEEaNS5_IJlSB_lEEEaSJ_NS4_8TiledMMAINS4_8MMA_AtomIJNS4_4SM904GMMA26MMA_64x16x32_S32S8S8_SS_TNEEEENS4_6LayoutINS5_IJNSA_ILi2EEESB_SB_EEENS5_IJSB_NSA_ILi0EEEST_EEEEENS5_IJNS4_10UnderscoreESW_SW_EEEEENS4_13SM90_TMA_LOADENS4_14ComposedLayoutINS4_7SwizzleILi3ELi4ELi3EEENS4_18smem_ptr_flag_bitsILi8EEENSQ_INS5_IJNSA_ILi8EEESF_EEENS5_IJSF_SB_EEEEEEEvNS4_8identityESZ_S19_vS1A_EENS_8epilogue10collective6detail29Sm90TmaWarpSpecializedAdapterINS1D_15DefaultEpilogueIaSJ_SJ_NS1C_6thread17LinearCombinationIaLi1EiiLNS1H_9ScaleType4KindE0ELNS_15FloatRoundStyleE2EaEENS1_15EpilogueDefaultEEEEEvvEEEEvNT_6ParamsE --------------------------
	.section	.text._ZN7cutlass13device_kernelINS_4gemm6kernel13GemmUniversalIN4cute5tupleIJiiiiEEENS1_10collective13CollectiveMmaINS1_34MainloopSm90TmaGmmaWarpSpecializedILi4ENS5_IJNS4_1CILi1EEESB_SB_EEENS1_35KernelTmaWarpSpecializedCooperativeEEENS5_IJNSA_ILi128EEENSA_ILi80EEENSA_ILi256EEEEEEaNS5_IJlSB_lEEEaSJ_NS4_8TiledMMAINS4_8MMA_AtomIJNS4_4SM904GMMA26MMA_64x16x32_S32S8S8_SS_TNEEEENS4_6LayoutINS5_IJNSA_ILi2EEESB_SB_EEENS5_IJSB_NSA_ILi0EEEST_EEEEENS5_IJNS4_10UnderscoreESW_SW_EEEEENS4_13SM90_TMA_LOADENS4_14ComposedLayoutINS4_7SwizzleILi3ELi4ELi3EEENS4_18smem_ptr_flag_bitsILi8EEENSQ_INS5_IJNSA_ILi8EEESF_EEENS5_IJSF_SB_EEEEEEEvNS4_8identityESZ_S19_vS1A_EENS_8epilogue10collective6detail29Sm90TmaWarpSpecializedAdapterINS1D_15DefaultEpilogueIaSJ_SJ_NS1C_6thread17LinearCombinationIaLi1EiiLNS1H_9ScaleType4KindE0ELNS_15FloatRoundStyleE2EaEENS1_15EpilogueDefaultEEEEEvvEEEEvNT_6ParamsE,"ax",@progbits
	.align	128
.text._ZN7cutlass13device_kernelINS_4gemm6kernel13GemmUniversalIN4cute5tupleIJiiiiEEENS1_10collective13CollectiveMmaINS1_34MainloopSm90TmaGmmaWarpSpecializedILi4ENS5_IJNS4_1CILi1EEESB_SB_EEENS1_35KernelTmaWarpSpecializedCooperativeEEENS5_IJNSA_ILi128EEENSA_ILi80EEENSA_ILi256EEEEEEaNS5_IJlSB_lEEEaSJ_NS4_8TiledMMAINS4_8MMA_AtomIJNS4_4SM904GMMA26MMA_64x16x32_S32S8S8_SS_TNEEEENS4_6LayoutINS5_IJNSA_ILi2EEESB_SB_EEENS5_IJSB_NSA_ILi0EEEST_EEEEENS5_IJNS4_10UnderscoreESW_SW_EEEEENS4_13SM90_TMA_LOADENS4_14ComposedLayoutINS4_7SwizzleILi3ELi4ELi3EEENS4_18smem_ptr_flag_bitsILi8EEENSQ_INS5_IJNSA_ILi8EEESF_EEENS5_IJSF_SB_EEEEEEEvNS4_8identityESZ_S19_vS1A_EENS_8epilogue10collective6detail29Sm90TmaWarpSpecializedAdapterINS1D_15DefaultEpilogueIaSJ_SJ_NS1C_6thread17LinearCombinationIaLi1EiiLNS1H_9ScaleType4KindE0ELNS_15FloatRoundStyleE2EaEENS1_15EpilogueDefaultEEEEEvvEEEEvNT_6ParamsE:
        .type           _ZN7cutlass13device_kernelINS_4gemm6kernel13GemmUniversalIN4cute5tupleIJiiiiEEENS1_10collective13CollectiveMmaINS1_34MainloopSm90TmaGmmaWarpSpecializedILi4ENS5_IJNS4_1CILi1EEESB_SB_EEENS1_35KernelTmaWarpSpecializedCooperativeEEENS5_IJNSA_ILi128EEENSA_ILi80EEENSA_ILi256EEEEEEaNS5_IJlSB_lEEEaSJ_NS4_8TiledMMAINS4_8MMA_AtomIJNS4_4SM904GMMA26MMA_64x16x32_S32S8S8_SS_TNEEEENS4_6LayoutINS5_IJNSA_ILi2EEESB_SB_EEENS5_IJSB_NSA_ILi0EEEST_EEEEENS5_IJNS4_10UnderscoreESW_SW_EEEEENS4_13SM90_TMA_LOADENS4_14ComposedLayoutINS4_7SwizzleILi3ELi4ELi3EEENS4_18smem_ptr_flag_bitsILi8EEENSQ_INS5_IJNSA_ILi8EEESF_EEENS5_IJSF_SB_EEEEEEEvNS4_8identityESZ_S19_vS1A_EENS_8epilogue10collective6detail29Sm90TmaWarpSpecializedAdapterINS1D_15DefaultEpilogueIaSJ_SJ_NS1C_6thread17LinearCombinationIaLi1EiiLNS1H_9ScaleType4KindE0ELNS_15FloatRoundStyleE2EaEENS1_15EpilogueDefaultEEEEEvvEEEEvNT_6ParamsE,@function
        .size           _ZN7cutlass13device_kernelINS_4gemm6kernel13GemmUniversalIN4cute5tupleIJiiiiEEENS1_10collective13CollectiveMmaINS1_34MainloopSm90TmaGmmaWarpSpecializedILi4ENS5_IJNS4_1CILi1EEESB_SB_EEENS1_35KernelTmaWarpSpecializedCooperativeEEENS5_IJNSA_ILi128EEENSA_ILi80EEENSA_ILi256EEEEEEaNS5_IJlSB_lEEEaSJ_NS4_8TiledMMAINS4_8MMA_AtomIJNS4_4SM904GMMA26MMA_64x16x32_S32S8S8_SS_TNEEEENS4_6LayoutINS5_IJNSA_ILi2EEESB_SB_EEENS5_IJSB_NSA_ILi0EEEST_EEEEENS5_IJNS4_10UnderscoreESW_SW_EEEEENS4_13SM90_TMA_LOADENS4_14ComposedLayoutINS4_7SwizzleILi3ELi4ELi3EEENS4_18smem_ptr_flag_bitsILi8EEENSQ_INS5_IJNSA_ILi8EEESF_EEENS5_IJSF_SB_EEEEEEEvNS4_8identityESZ_S19_vS1A_EENS_8epilogue10collective6detail29Sm90TmaWarpSpecializedAdapterINS1D_15DefaultEpilogueIaSJ_SJ_NS1C_6thread17LinearCombinationIaLi1EiiLNS1H_9ScaleType4KindE0ELNS_15FloatRoundStyleE2EaEENS1_15EpilogueDefaultEEEEEvvEEEEvNT_6ParamsE,(.L_x_150 - _ZN7cutlass13device_kernelINS_4gemm6kernel13GemmUniversalIN4cute5tupleIJiiiiEEENS1_10collective13CollectiveMmaINS1_34MainloopSm90TmaGmmaWarpSpecializedILi4ENS5_IJNS4_1CILi1EEESB_SB_EEENS1_35KernelTmaWarpSpecializedCooperativeEEENS5_IJNSA_ILi128EEENSA_ILi80EEENSA_ILi256EEEEEEaNS5_IJlSB_lEEEaSJ_NS4_8TiledMMAINS4_8MMA_AtomIJNS4_4SM904GMMA26MMA_64x16x32_S32S8S8_SS_TNEEEENS4_6LayoutINS5_IJNSA_ILi2EEESB_SB_EEENS5_IJSB_NSA_ILi0EEEST_EEEEENS5_IJNS4_10UnderscoreESW_SW_EEEEENS4_13SM90_TMA_LOADENS4_14ComposedLayoutINS4_7SwizzleILi3ELi4ELi3EEENS4_18smem_ptr_flag_bitsILi8EEENSQ_INS5_IJNSA_ILi8EEESF_EEENS5_IJSF_SB_EEEEEEEvNS4_8identityESZ_S19_vS1A_EENS_8epilogue10collective6detail29Sm90TmaWarpSpecializedAdapterINS1D_15DefaultEpilogueIaSJ_SJ_NS1C_6thread17LinearCombinationIaLi1EiiLNS1H_9ScaleType4KindE0ELNS_15FloatRoundStyleE2EaEENS1_15EpilogueDefaultEEEEEvvEEEEvNT_6ParamsE)
        .other          _ZN7cutlass13device_kernelINS_4gemm6kernel13GemmUniversalIN4cute5tupleIJiiiiEEENS1_10collective13CollectiveMmaINS1_34MainloopSm90TmaGmmaWarpSpecializedILi4ENS5_IJNS4_1CILi1EEESB_SB_EEENS1_35KernelTmaWarpSpecializedCooperativeEEENS5_IJNSA_ILi128EEENSA_ILi80EEENSA_ILi256EEEEEEaNS5_IJlSB_lEEEaSJ_NS4_8TiledMMAINS4_8MMA_AtomIJNS4_4SM904GMMA26MMA_64x16x32_S32S8S8_SS_TNEEEENS4_6LayoutINS5_IJNSA_ILi2EEESB_SB_EEENS5_IJSB_NSA_ILi0EEEST_EEEEENS5_IJNS4_10UnderscoreESW_SW_EEEEENS4_13SM90_TMA_LOADENS4_14ComposedLayoutINS4_7SwizzleILi3ELi4ELi3EEENS4_18smem_ptr_flag_bitsILi8EEENSQ_INS5_IJNSA_ILi8EEESF_EEENS5_IJSF_SB_EEEEEEEvNS4_8identityESZ_S19_vS1A_EENS_8epilogue10collective6detail29Sm90TmaWarpSpecializedAdapterINS1D_15DefaultEpilogueIaSJ_SJ_NS1C_6thread17LinearCombinationIaLi1EiiLNS1H_9ScaleType4KindE0ELNS_15FloatRoundStyleE2EaEENS1_15EpilogueDefaultEEEEEvvEEEEvNT_6ParamsE,@"STO_CUDA_ENTRY STV_DEFAULT"
_ZN7cutlass13device_kernelINS_4gemm6kernel13GemmUniversalIN4cute5tupleIJiiiiEEENS1_10collective13CollectiveMmaINS1_34MainloopSm90TmaGmmaWarpSpecializedILi4ENS5_IJNS4_1CILi1EEESB_SB_EEENS1_35KernelTmaWarpSpecializedCooperativeEEENS5_IJNSA_ILi128EEENSA_ILi80EEENSA_ILi256EEEEEEaNS5_IJlSB_lEEEaSJ_NS4_8TiledMMAINS4_8MMA_AtomIJNS4_4SM904GMMA26MMA_64x16x32_S32S8S8_SS_TNEEEENS4_6LayoutINS5_IJNSA_ILi2EEESB_SB_EEENS5_IJSB_NSA_ILi0EEEST_EEEEENS5_IJNS4_10UnderscoreESW_SW_EEEEENS4_13SM90_TMA_LOADENS4_14ComposedLayoutINS4_7SwizzleILi3ELi4ELi3EEENS4_18smem_ptr_flag_bitsILi8EEENSQ_INS5_IJNSA_ILi8EEESF_EEENS5_IJSF_SB_EEEEEEEvNS4_8identityESZ_S19_vS1A_EENS_8epilogue10collective6detail29Sm90TmaWarpSpecializedAdapterINS1D_15DefaultEpilogueIaSJ_SJ_NS1C_6thread17LinearCombinationIaLi1EiiLNS1H_9ScaleType4KindE0ELNS_15FloatRoundStyleE2EaEENS1_15EpilogueDefaultEEEEEvvEEEEvNT_6ParamsE:
[----:B------:R-:W0:Y:S01]  /*0000*/  LDC R1, c[0x0][0x28] ;  /* 0x00000a00ff017b82 */ /* 0x000e220000000800 */
[----:B------:R-:W1:Y:S01]  /*0010*/  S2R R18, SR_TID.X ;  /* 0x0000000000127919 */ /* 0x000e620000002100 */
[----:B------:R-:W-:Y:S01]  /*0020*/  ELECT P0, URZ, PT ;  /* 0x00000000003f782f */ /* 0x000fe20003800000 */
[----:B------:R-:W-:Y:S01]  /*0030*/  BSSY B0, `(.L_x_0) ;  /* 0x000000f000007945 */ /* 0x000fe20003800000 */
[--C-:B-1----:R-:W-:Y:S02]  /*0040*/  SHF.R.U32.HI R0, RZ, 0x5, R18.reuse ;  /* 0x00000005ff007819 */ /* 0x102fe40000011612 */
[----:B------:R-:W-:-:S03]  /*0050*/  SHF.R.U32.HI R2, RZ, 0x7, R18 ;  /* 0x00000007ff027819 */ /* 0x000fc60000011612 */
[----:B------:R-:W1:Y:S04]  /*0060*/  SHFL.IDX PT, R5, R0, RZ, 0x1f ;  /* 0x00001fff00057589 */ /* 0x000e6800000e0000 */
[----:B------:R2:W3:Y:S01]  /*0070*/  SHFL.IDX PT, R8, R2, RZ, 0x1f ;  /* 0x00001fff02087589 */ /* 0x0004e200000e0000 */
[----:B-1----:R-:W-:-:S13]  /*0080*/  ISETP.NE.OR P0, PT, R5, RZ, !P0 ;  /* 0x000000ff0500720c */ /* 0x002fda0004705670 */
[----:B0-23--:R-:W-:Y:S05]  /*0090*/  @P0 BRA `(.L_x_1) ;  /* 0x0000000000200947 */ /* 0x00dfea0003800000 */
[----:B------:R-:W-:Y:S02]  /*00a0*/  ULDC.64 UR4, c[0x0][0x198] ;  /* 0x0000660000047ab9 */ /* 0x000fe40000000a00 */
[----:B------:R-:W-:Y:S02]  /*00b0*/  UIADD3 UR6, UP0, UR4, 0xf0, URZ ;  /* 0x000000f004067890 */ /* 0x000fe4000ff1e03f */
[----:B------:R-:W-:Y:S02]  /*00c0*/  UIADD3 UR4, UP1, UR4, 0x1f0, URZ ;  /* 0x000001f004047890 */ /* 0x000fe4000ff3e03f */
[----:B------:R-:W-:Y:S02]  /*00d0*/  UIADD3.X UR7, URZ, UR5, URZ, UP0, !UPT ;  /* 0x000000053f077290 */ /* 0x000fe400087fe43f */
[----:B------:R-:W-:-:S07]  /*00e0*/  UIADD3.X UR5, URZ, UR5, URZ, UP1, !UPT ;  /* 0x000000053f057290 */ /* 0x000fce0008ffe43f */
[----:B------:R0:W-:Y:S02]  /*00f0*/  UTMACCTL.PF [UR6] ;  /* 0x00000000060079b9 */ /* 0x0001e40008040000 */
[----:B------:R0:W-:Y:S02]  /*0100*/  UTMACCTL.PF [UR4] ;  /* 0x00000000040079b9 */ /* 0x0001e40008040000 */
[----:B0-----:R-:W-:Y:S01]  /*0110*/  NOP ;  /* 0x0000000000007918 */ /* 0x001fe20000000000 */
.L_x_1:
[----:B------:R-:W-:Y:S05]  /*0120*/  BSYNC B0 ;  /* 0x0000000000007941 */ /* 0x000fea0003800000 */
.L_x_0:
[----:B------:R-:W0:Y:S02]  /*0130*/  SHFL.IDX PT, R2, R0, RZ, 0x1f ;  /* 0x00001fff00027589 */ /* 0x000e2400000e0000 */
[----:B0-----:R-:W-:-:S13]  /*0140*/  ISETP.NE.AND P0, PT, R2, RZ, PT ;  /* 0x000000ff0200720c */ /* 0x001fda0003f05270 */
[----:B------:R-:W-:Y:S05]  /*0150*/  @P0 BRA `(.L_x_2) ;  /* 0x0000000000580947 */ /* 0x000fea0003800000 */
[----:B------:R-:W0:Y:S01]  /*0160*/  S2UR UR8, SR_CgaCtaId ;  /* 0x00000000000879c3 */ /* 0x000e220000008800 */
[----:B------:R-:W-:Y:S01]  /*0170*/  UMOV UR4, 0x400 ;  /* 0x0000040000047882 */ /* 0x000fe20000000000 */
[----:B------:R-:W-:Y:S01]  /*0180*/  UMOV UR5, 0x1 ;  /* 0x0000000100057882 */ /* 0x000fe20000000000 */
[----:B------:R-:W-:Y:S01]  /*0190*/  UMOV UR6, 0x100 ;  /* 0x0000010000067882 */ /* 0x000fe20000000000 */
[----:B------:R-:W-:Y:S01]  /*01a0*/  ELECT P0, URZ, PT ;  /* 0x00000000003f782f */ /* 0x000fe20003800000 */
[----:B------:R-:W-:-:S04]  /*01b0*/  UIADD3 UR6, -UR6, 0x100000, URZ ;  /* 0x0010000006067890 */ /* 0x000fc8000fffe13f */
[----:B------:R-:W-:Y:S02]  /*01c0*/  USHF.L.U32 UR7, UR6, 0xb, URZ ;  /* 0x0000000b06077899 */ /* 0x000fe4000800063f */
[----:B------:R-:W-:Y:S02]  /*01d0*/  USHF.L.U32 UR6, UR6, 0x1, URZ ;  /* 0x0000000106067899 */ /* 0x000fe4000800063f */
[----:B0-----:R-:W-:Y:S02]  /*01e0*/  ULEA UR8, UR8, UR4, 0x18 ;  /* 0x0000000408087291 */ /* 0x001fe4000f8ec03f */
[----:B------:R-:W-:-:S04]  /*01f0*/  UIADD3 UR4, -UR5, 0x100000, URZ ;  /* 0x0010000005047890 */ /* 0x000fc8000fffe13f */
[----:B------:R-:W-:Y:S02]  /*0200*/  USHF.L.U32 UR5, UR4, 0xb, URZ ;  /* 0x0000000b04057899 */ /* 0x000fe4000800063f */
[----:B------:R-:W-:Y:S01]  /*0210*/  USHF.L.U32 UR4, UR4, 0x1, URZ ;  /* 0x0000000104047899 */ /* 0x000fe2000800063f */
[----:B------:R-:W0:Y:S11]  /*0220*/  FENCE.VIEW.ASYNC.S ;  /* 0x00000000000073c6 */ /* 0x000e360000000000 */
[----:B0-----:R0:W1:Y:S01]  /*0230*/  SYNCS.EXCH.64 URZ, [UR8], UR4 ;  /* 0x00000004083f75b2 */ /* 0x0010620008000100 */
[----:B------:R0:W2:Y:S01]  /*0240*/  SYNCS.EXCH.64 URZ, [UR8+0x20], UR6 ;  /* 0x00002006083f75b2 */ /* 0x0000a20008000100 */
[----:B------:R0:W3:Y:S01]  /*0250*/  SYNCS.EXCH.64 URZ, [UR8+0x8], UR4 ;  /* 0x00000804083f75b2 */ /* 0x0000e20008000100 */
[----:B------:R0:W4:Y:S01]  /*0260*/  SYNCS.EXCH.64 URZ, [UR8+0x28], UR6 ;  /* 0x00002806083f75b2 */ /* 0x0001220008000100 */
[----:B------:R0:W0:Y:S01]  /*0270*/  SYNCS.EXCH.64 URZ, [UR8+0x10], UR4 ;  /* 0x00001004083f75b2 */ /* 0x0000220008000100 */
[----:B------:R0:W0:Y:S01]  /*0280*/  SYNCS.EXCH.64 URZ, [UR8+0x30], UR6 ;  /* 0x00003006083f75b2 */ /* 0x0000220008000100 */
[----:B------:R0:W0:Y:S01]  /*0290*/  SYNCS.EXCH.64 URZ, [UR8+0x18], UR4 ;  /* 0x00001804083f75b2 */ /* 0x0000220008000100 */
[----:B------:R0:W0:Y:S01]  /*02a0*/  SYNCS.EXCH.64 URZ, [UR8+0x38], UR6 ;  /* 0x00003806083f75b2 */ /* 0x0000220008000100 */
[----:B------:R-:W-:Y:S01]  /*02b0*/  NOP ;  /* 0x0000000000007918 */ /* 0x000fe20000000000 */
.L_x_2:
[----:B------:R-:W5:Y:S01]  /*02c0*/  SHFL.IDX PT, R0, R0, RZ, 0x1f ;  /* 0x00001fff00007589 */ /* 0x000f6200000e0000 */
[----:B------:R-:W-:Y:S01]  /*02d0*/  ELECT P0, URZ, PT ;  /* 0x00000000003f782f */ /* 0x000fe20003800000 */
[----:B------:R-:W1:Y:S01]  /*02e0*/  LDC R2, c[0x0][0x65c] ;  /* 0x00019700ff027b82 */ /* 0x000e620000000800 */
[----:B------:R-:W-:Y:S01]  /*02f0*/  SHF.R.S32.HI R6, RZ, 0x1f, R5 ;  /* 0x0000001fff067819 */ /* 0x000fe20000011405 */
[----:B------:R-:W2:Y:S01]  /*0300*/  S2R R3, SR_CTAID.Y ;  /* 0x0000000000037919 */ /* 0x000ea20000002600 */
[----:B0-----:R-:W-:Y:S01]  /*0310*/  UMOV UR4, 0x20 ;  /* 0x0000002000047882 */ /* 0x001fe20000000000 */
[----:B------:R-:W-:Y:S01]  /*0320*/  ISETP.NE.AND P2, PT, R8, RZ, PT ;  /* 0x000000ff0800720c */ /* 0x000fe20003f45270 */
[----:B------:R-:W-:Y:S01]  /*0330*/  NOP ;  /* 0x0000000000007918 */ /* 0x000fe20000000000 */
[----:B------:R-:W0:Y:S01]  /*0340*/  S2R R4, SR_CTAID.X ;  /* 0x0000000000047919 */ /* 0x000e220000002500 */
[----:B------:R-:W-:Y:S01]  /*0350*/  LEA.HI R6, R6, R5, RZ, 0x2 ;  /* 0x0000000506067211 */ /* 0x000fe200078f10ff */
[----:B------:R-:W-:Y:S01]  /*0360*/  NOP ;  /* 0x0000000000007918 */ /* 0x000fe20000000000 */
[----:B-----5:R-:W-:-:S02]  /*0370*/  ISETP.NE.OR P0, PT, R0, RZ, !P0 ;  /* 0x000000ff0000720c */ /* 0x020fc40004705670 */
[----:B-1----:R-:W-:-:S04]  /*0380*/  ISETP.NE.AND P3, PT, R2, 0x1, PT ;  /* 0x000000010200780c */ /* 0x002fc80003f65270 */
[----:B------:R-:W-:Y:S02]  /*0390*/  P2R R0, PR, RZ, 0x8 ;  /* 0x00000008ff007803 */ /* 0x000fe40000000000 */
[----:B------:R-:W-:-:S05]  /*03a0*/  LOP3.LUT R0, R6, 0xfffffffc, RZ, 0xc0, !PT ;  /* 0xfffffffc06007812 */ /* 0x000fca00078ec0ff */
[----:B------:R-:W-:Y:S01]  /*03b0*/  VOTEU.ALL UP0, P0 ;  /* 0x00000000003f7886 */ /* 0x000fe20000000000 */
[----:B------:R-:W-:Y:S01]  /*03c0*/  IMAD.IADD R0, R5, 0x1, -R0 ;  /* 0x0000000105007824 */ /* 0x000fe200078e0a00 */
[----:B------:R-:W0:Y:S01]  /*03d0*/  @P3 LDC R17, c[0x0][0x10] ;  /* 0x00000400ff113b82 */ /* 0x000e220000000800 */
[----:B------:R-:W-:Y:S01]  /*03e0*/  VOTEU.ALL UP1, P0 ;  /* 0x00000000003f7886 */ /* 0x000fe20000020000 */
[----:B--2---:R-:W-:Y:S01]  /*03f0*/  @P3 IMAD.MOV.U32 R6, RZ, RZ, R3 ;  /* 0x000000ffff063224 */ /* 0x004fe200078e0003 */
[----:B------:R-:W-:Y:S01]  /*0400*/  @!UP0 UMOV UR6, 0x400 ;  /* 0x0000040000068882 */ /* 0x000fe20000000000 */
[----:B------:R-:W-:-:S04]  /*0410*/  @!UP0 UIADD3 UR4, -UR4, 0x100000, URZ ;  /* 0x0010000004048890 */ /* 0x000fc8000fffe13f */
[----:B------:R-:W-:Y:S02]  /*0420*/  @!UP0 USHF.L.U32 UR5, UR4, 0xb, URZ ;  /* 0x0000000b04058899 */ /* 0x000fe4000800063f */
[----:B------:R-:W-:Y:S01]  /*0430*/  @!UP0 USHF.L.U32 UR4, UR4, 0x1, URZ ;  /* 0x0000000104048899 */ /* 0x000fe2000800063f */
[----:B------:R-:W-:Y:S02]  /*0440*/  @P3 IMAD.MOV.U32 R7, RZ, RZ, RZ ;  /* 0x000000ffff073224 */ /* 0x000fe400078e00ff */
[----:B------:R-:W-:Y:S01]  /*0450*/  IMAD.MOV.U32 R5, RZ, RZ, RZ ;  /* 0x000000ffff057224 */ /* 0x000fe200078e00ff */
[----:B------:R-:W1:Y:S01]  /*0460*/  @!UP0 S2UR UR7, SR_CgaCtaId ;  /* 0x00000000000789c3 */ /* 0x000e620000008800 */
[----:B------:R-:W-:-:S07]  /*0470*/  @P3 IMAD.MOV.U32 R11, RZ, RZ, RZ ;  /* 0x000000ffff0b3224 */ /* 0x000fce00078e00ff */
[----:B------:R-:W2:Y:S01]  /*0480*/  @!P3 LDC R9, c[0x0][0xc] ;  /* 0x00000300ff09bb82 */ /* 0x000ea20000000800 */
[----:B0-----:R-:W-:-:S04]  /*0490*/  @P3 IMAD.WIDE.U32 R16, R4, R17, R6 ;  /* 0x0000001104103225 */ /* 0x001fc800078e0006 */
[----:B------:R-:W-:Y:S01]  /*04a0*/  @P3 IMAD.IADD R17, R17, 0x1, R11 ;  /* 0x0000000111113824 */ /* 0x000fe200078e020b */
[----:B-1----:R-:W-:Y:S01]  /*04b0*/  @!UP0 ULEA UR6, UR7, UR6, 0x18 ;  /* 0x0000000607068291 */ /* 0x002fe2000f8ec03f */
[----:B------:R-:W-:Y:S01]  /*04c0*/  VOTEU.ALL UP0, P0 ;  /* 0x00000000003f7886 */ /* 0x000fe20000000000 */
[----:B------:R-:W-:-:S04]  /*04d0*/  ISETP.NE.AND P0, PT, R0, 0x3, PT ;  /* 0x000000030000780c */ /* 0x000fc80003f05270 */
[----:B------:R-:W-:Y:S01]  /*04e0*/  ISETP.EQ.OR P0, PT, R0, RZ, !P0 ;  /* 0x000000ff0000720c */ /* 0x000fe20004702670 */
[----:B--2---:R-:W-:-:S03]  /*04f0*/  @!P3 IMAD.WIDE.U32 R6, R9, R3, R4 ;  /* 0x000000030906b225 */ /* 0x004fc600078e0004 */
[C---:B------:R-:W-:Y:S01]  /*0500*/  ISETP.EQ.AND P0, PT, R8.reuse, RZ, P0 ;  /* 0x000000ff0800720c */ /* 0x040fe20000702270 */
[----:B------:R-:W-:Y:S01]  /*0510*/  VIADD R8, R8, 0xffffffff ;  /* 0xffffffff08087836 */ /* 0x000fe20000000000 */
[----:B------:R-:W0:Y:S02]  /*0520*/  FENCE.VIEW.ASYNC.S ;  /* 0x00000000000073c6 */ /* 0x000e240000000000 */
[----:B0-----:R0:W3:Y:S01]  /*0530*/  @!UP0 SYNCS.EXCH.64 URZ, [UR6+0x50], UR4 ;  /* 0x00005004063f85b2 */ /* 0x0010e20008000100 */
[----:B------:R-:W-:Y:S01]  /*0540*/  @!P3 IMAD.MOV.U32 R16, RZ, RZ, R6 ;  /* 0x000000ffff10b224 */ /* 0x000fe200078e0006 */
[----:B------:R-:W-:Y:S01]  /*0550*/  SEL R19, RZ, 0x1, !P0 ;  /* 0x00000001ff137807 */ /* 0x000fe20004000000 */
[----:B------:R-:W-:Y:S01]  /*0560*/  @!P3 IMAD.MOV.U32 R17, RZ, RZ, R7 ;  /* 0x000000ffff11b224 */ /* 0x000fe200078e0007 */
[----:B------:R-:W-:-:S04]  /*0570*/  ISETP.GE.U32.AND P1, PT, R8, 0x2, PT ;  /* 0x000000020800780c */ /* 0x000fc80003f26070 */
[----:B------:R-:W-:Y:S01]  /*0580*/  SEL R19, R19, 0x2, P1 ;  /* 0x0000000213137807 */ /* 0x000fe20000800000 */
[----:B------:R0:W3:Y:S01]  /*0590*/  @!UP1 SYNCS.EXCH.64 URZ, [UR6+0x58], UR4 ;  /* 0x00005804063f95b2 */ /* 0x0000e20008000100 */
[----:B------:R-:W-:Y:S01]  /*05a0*/  NOP ;  /* 0x0000000000007918 */ /* 0x000fe20000000000 */
[----:B---34-:R-:W-:Y:S06]  /*05b0*/  BAR.SYNC.DEFER_BLOCKING 0x0 ;  /* 0x0000000000007b1d */ /* 0x018fec0000010000 */
[----:B------:R-:W-:Y:S05]  /*05c0*/  @!P2 BRA `(.L_x_3) ;  /* 0x0000005c004ca947 */ /* 0x000fea0003800000 */
[----:B------:R-:W-:-:S13]  /*05d0*/  ISETP.GT.U32.AND P0, PT, R8, 0x1, PT ;  /* 0x000000010800780c */ /* 0x000fda0003f04070 */
[----:B0-----:R-:W-:Y:S05]  /*05e0*/  @P0 EXIT ;  /* 0x000000000000094d */ /* 0x001fea0003800000 */
[----:B------:R-:W-:Y:S01]  /*05f0*/  ULDC.64 UR4, c[0x0][0x650] ;  /* 0x0001940000047ab9 */ /* 0x000fe20000000a00 */
[----:B------:R-:W-:Y:S01]  /*0600*/  PRMT R0, RZ, 0x7610, R0 ;  /* 0x00007610ff007816 */ /* 0x000fe20000000000 */
[----:B------:R-:W-:Y:S01]  /*0610*/  IMAD.MOV.U32 R65, RZ, RZ, -0x1 ;  /* 0xffffffffff417424 */ /* 0x000fe200078e00ff */
[----:B------:R-:W-:Y:S01]  /*0620*/  ISETP.GE.U32.AND P0, PT, R16, UR4, PT ;  /* 0x0000000410007c0c */ /* 0x000fe2000bf06070 */
[----:B------:R-:W-:Y:S02]  /*0630*/  IMAD.MOV.U32 R66, RZ, RZ, -0x1 ;  /* 0xffffffffff427424 */ /* 0x000fe400078e00ff */
[----:B------:R-:W-:Y:S01]  /*0640*/  IMAD.MOV.U32 R67, RZ, RZ, -0x1 ;  /* 0xffffffffff437424 */ /* 0x000fe200078e00ff */
[----:B------:R-:W-:-:S13]  /*0650*/  ISETP.GE.U32.AND.EX P0, PT, R17, UR5, PT, P0 ;  /* 0x0000000511007c0c */ /* 0x000fda000bf06100 */
[----:B------:R-:W-:Y:S05]  /*0660*/  @P0 BRA `(.L_x_4) ;  /* 0x0000000400540947 */ /* 0x000fea0003800000 */
[----:B------:R-:W0:Y:S01]  /*0670*/  LDC.64 R14, c[0x0][0x628] ;  /* 0x00018a00ff0e7b82 */ /* 0x000e220000000a00 */
[----:B------:R-:W-:Y:S02]  /*0680*/  IMAD.MOV.U32 R6, RZ, RZ, R16 ;  /* 0x000000ffff067224 */ /* 0x000fe400078e0010 */
[----:B------:R-:W-:-:S05]  /*0690*/  IMAD.MOV.U32 R7, RZ, RZ, R17 ;  /* 0x000000ffff077224 */ /* 0x000fca00078e0011 */
[----:B------:R-:W1:Y:S08]  /*06a0*/  LDC R0, c[0x0][0x630] ;  /* 0x00018c00ff007b82 */ /* 0x000e700000000800 */
[----:B------:R-:W2:Y:S01]  /*06b0*/  LDC.64 R20, c[0x0][0x620] ;  /* 0x00018800ff147b82 */ /* 0x000ea20000000a00 */
[----:B0-----:R-:W-:-:S04]  /*06c0*/  ISETP.NE.U32.AND P0, PT, R14, RZ, PT ;  /* 0x000000ff0e00720c */ /* 0x001fc80003f05070 */
[----:B------:R-:W-:-:S13]  /*06d0*/  ISETP.NE.AND.EX P0, PT, R15, RZ, PT, P0 ;  /* 0x000000ff0f00720c */ /* 0x000fda0003f05300 */
[----:B-12---:R-:W-:Y:S05]  /*06e0*/  @!P0 BRA `(.L_x_5) ;  /* 0x0000000000288947 */ /* 0x006fea0003800000 */
[----:B------:R-:W0:Y:S02]  /*06f0*/  LDC R11, c[0x0][0x634] ;  /* 0x00018d00ff0b7b82 */ /* 0x000e240000000800 */
[----:B0-----:R-:W-:-:S05]  /*0700*/  IADD3 R11, P0, R16, R11, RZ ;  /* 0x0000000b100b7210 */ /* 0x001fca0007f1e0ff */
[----:B------:R-:W-:-:S04]  /*0710*/  IMAD.X R13, RZ, RZ, R17, P0 ;  /* 0x000000ffff0d7224 */ /* 0x000fc800000e0611 */
[----:B------:R-:W-:-:S04]  /*0720*/  IMAD.WIDE.U32 R6, R13, R14, RZ ;  /* 0x0000000e0d067225 */ /* 0x000fc800078e00ff */
[----:B------:R-:W-:-:S04]  /*0730*/  IMAD.WIDE.U32 R8, P0, R11, R15, R6 ;  /* 0x0000000f0b087225 */ /* 0x000fc80007800006 */
[----:B------:R-:W-:-:S04]  /*0740*/  IMAD.WIDE.U32 R6, R11, R14, RZ ;  /* 0x0000000e0b067225 */ /* 0x000fc800078e00ff */
[----:B------:R-:W-:Y:S01]  /*0750*/  IMAD.X R11, RZ, RZ, RZ, P0 ;  /* 0x000000ffff0b7224 */ /* 0x000fe200000e06ff */
[----:B------:R-:W-:Y:S01]  /*0760*/  IADD3 RZ, P0, R7, R8, RZ ;  /* 0x0000000807ff7210 */ /* 0x000fe20007f1e0ff */
[----:B------:R-:W-:-:S04]  /*0770*/  IMAD.MOV.U32 R10, RZ, RZ, R9 ;  /* 0x000000ffff0a7224 */ /* 0x000fc800078e0009 */
[----:B------:R-:W-:-:S08]  /*0780*/  IMAD.WIDE.U32.X R6, R13, R15, R10, P0 ;  /* 0x0000000f0d067225 */ /* 0x000fd000000e040a */
.L_x_5:
[-CC-:B------:R-:W-:Y:S01]  /*0790*/  SHF.R.U64 R67, R6, R0.reuse, R7.reuse ;  /* 0x0000000006437219 */ /* 0x180fe20000001207 */
[----:B------:R-:W0:Y:S01]  /*07a0*/  LDC R10, c[0x0][0x618] ;  /* 0x00018600ff0a7b82 */ /* 0x000e220000000800 */
[----:B------:R-:W-:Y:S01]  /*07b0*/  SHF.R.U32.HI R5, RZ, R0, R7 ;  /* 0x00000000ff057219 */ /* 0x000fe20000011607 */
[----:B------:R-:W-:Y:S01]  /*07c0*/  ULDC UR4, c[0x0][0x150] ;  /* 0x0000540000047ab9 */ /* 0x000fe20000000800 */
[----:B------:R-:W-:Y:S02]  /*07d0*/  IADD3 R9, P0, RZ, -R67, RZ ;  /* 0x80000043ff097210 */ /* 0x000fe40007f1e0ff */
[----:B------:R-:W-:-:S03]  /*07e0*/  I2FP.F32.U32 R0, R4 ;  /* 0x0000000400007245 */ /* 0x000fc60000201000 */
[----:B------:R-:W1:Y:S01]  /*07f0*/  LDC.64 R26, c[0x0][0x640] ;  /* 0x00019000ff1a7b82 */ /* 0x000e620000000a00 */
[----:B------:R-:W-:Y:S02]  /*0800*/  IMAD.X R11, RZ, RZ, ~R5, P0 ;  /* 0x000000ffff0b7224 */ /* 0x000fe400000e0e05 */
[----:B------:R-:W-:Y:S01]  /*0810*/  FMUL R0, R0, UR4 ;  /* 0x0000000400007c20 */ /* 0x000fe20008400000 */
[----:B------:R-:W-:Y:S01]  /*0820*/  IMAD.WIDE.U32 R6, R9, R20, R16 ;  /* 0x0000001409067225 */ /* 0x000fe200078e0010 */
[----:B------:R-:W-:-:S03]  /*0830*/  ULDC UR4, c[0x0][0x154] ;  /* 0x0000550000047ab9 */ /* 0x000fc60000000800 */
[----:B------:R-:W-:Y:S01]  /*0840*/  IMAD R8, R11, R20, RZ ;  /* 0x000000140b087224 */ /* 0x000fe200078e02ff */
[----:B------:R-:W2:Y:S01]  /*0850*/  LDC R5, c[0x0][0x144] ;  /* 0x00005100ff057b82 */ /* 0x000ea20000000800 */
[----:B------:R-:W3:Y:S02]  /*0860*/  F2I.U32.TRUNC.NTZ R0, R0 ;  /* 0x0000000000007305 */ /* 0x000ee4000020f000 */
[----:B------:R-:W-:-:S04]  /*0870*/  IMAD R9, R9, R21, R8 ;  /* 0x0000001509097224 */ /* 0x000fc800078e0208 */
[----:B------:R-:W-:Y:S01]  /*0880*/  IMAD.IADD R7, R7, 0x1, R9 ;  /* 0x0000000107077824 */ /* 0x000fe200078e0209 */
[----:B------:R-:W4:Y:S01]  /*0890*/  LDC R12, c[0x0][0x608] ;  /* 0x00018200ff0c7b82 */ /* 0x000f220000000800 */
[----:B------:R-:W-:-:S03]  /*08a0*/  IMAD.MOV.U32 R9, RZ, RZ, -0x1 ;  /* 0xffffffffff097424 */ /* 0x000fc600078e00ff */
[-CC-:B0-----:R-:W-:Y:S02]  /*08b0*/  SHF.R.U64 R20, R6, R10.reuse, R7.reuse ;  /* 0x0000000a06147219 */ /* 0x181fe40000001207 */
[----:B------:R-:W-:Y:S02]  /*08c0*/  I2FP.F32.U32 R6, R3 ;  /* 0x0000000300067245 */ /* 0x000fe40000201000 */
[----:B------:R-:W0:Y:S01]  /*08d0*/  LDC R24, c[0x0][0x658] ;  /* 0x00019600ff187b82 */ /* 0x000e220000000800 */
[----:B-1----:R-:W-:Y:S01]  /*08e0*/  ISETP.NE.U32.AND P0, PT, R26, RZ, PT ;  /* 0x000000ff1a00720c */ /* 0x002fe20003f05070 */
[----:B---3--:R-:W-:Y:S01]  /*08f0*/  IMAD.MOV R8, RZ, RZ, -R0 ;  /* 0x000000ffff087224 */ /* 0x008fe200078e0a00 */
[----:B------:R-:W-:Y:S01]  /*0900*/  SHF.R.U32.HI R7, RZ, R10, R7 ;  /* 0x0000000aff077219 */ /* 0x000fe20000011607 */
[----:B------:R-:W-:Y:S01]  /*0910*/  FMUL R6, R6, UR4 ;  /* 0x0000000406067c20 */ /* 0x000fe20008400000 */
[----:B------:R-:W-:-:S03]  /*0920*/  ISETP.NE.AND.EX P0, PT, R27, RZ, PT, P0 ;  /* 0x000000ff1b00720c */ /* 0x000fc60003f05300 */
[----:B------:R-:W1:Y:S01]  /*0930*/  LDC R14, c[0x0][0x148] ;  /* 0x00005200ff0e7b82 */ /* 0x000e620000000800 */
[----:B--2---:R-:W-:-:S07]  /*0940*/  IMAD R0, R5, R8, R4 ;  /* 0x0000000805007224 */ /* 0x004fce00078e0204 */
[----:B------:R-:W2:Y:S01]  /*0950*/  LDC R22, c[0x0][0x600] ;  /* 0x00018000ff167b82 */ /* 0x000ea20000000800 */
[-CC-:B----4-:R-:W-:Y:S02]  /*0960*/  SHF.R.U64 R28, R20, R12.reuse, R7.reuse ;  /* 0x0000000c141c7219 */ /* 0x190fe40000001207 */
[----:B------:R-:W-:Y:S01]  /*0970*/  SHF.R.U32.HI R5, RZ, R12, R7 ;  /* 0x0000000cff057219 */ /* 0x000fe20000011607 */
[----:B------:R-:W-:Y:S01]  /*0980*/  IMAD.MOV.U32 R7, RZ, RZ, 0x1 ;  /* 0x00000001ff077424 */ /* 0x000fe200078e00ff */
[----:B------:R3:W4:Y:S03]  /*0990*/  F2I.U32.TRUNC.NTZ R12, R6 ;  /* 0x00000006000c7305 */ /* 0x000726000020f000 */
[----:B------:R-:W1:Y:S01]  /*09a0*/  LDC R15, c[0x0][0x648] ;  /* 0x00019200ff0f7b82 */ /* 0x000e620000000800 */
[-C--:B0-----:R-:W-:Y:S02]  /*09b0*/  SHF.L.U32 R4, R9, R24.reuse, RZ ;  /* 0x0000001809047219 */ /* 0x081fe400000006ff */
[----:B------:R-:W-:-:S02]  /*09c0*/  SHF.R.U64 R30, R28, R24, R5 ;  /* 0x000000181c1e7219 */ /* 0x000fc40000001205 */
[----:B------:R-:W-:Y:S02]  /*09d0*/  LOP3.LUT R11, RZ, R4, RZ, 0x33, !PT ;  /* 0x00000004ff0b7212 */ /* 0x000fe400078e33ff */
[-C--:B------:R-:W-:Y:S01]  /*09e0*/  SHF.R.U32.HI R5, RZ, R24.reuse, R5 ;  /* 0x00000018ff057219 */ /* 0x080fe20000011605 */
[----:B------:R-:W0:Y:S01]  /*09f0*/  LDC R21, c[0x0][0x638] ;  /* 0x00018e00ff157b82 */ /* 0x000e220000000800 */
[----:B------:R-:W-:Y:S01]  /*0a00*/  SHF.L.U32 R10, R7, R24, RZ ;  /* 0x00000018070a7219 */ /* 0x000fe200000006ff */
[----:B------:R-:W-:-:S06]  /*0a10*/  IMAD.MOV.U32 R4, RZ, RZ, R30 ;  /* 0x000000ffff047224 */ /* 0x000fcc00078e001e */
[----:B------:R-:W0:Y:S01]  /*0a20*/  LDC R65, c[0x0][0x610] ;  /* 0x00018400ff417b82 */ /* 0x000e220000000800 */
[----:B---34-:R-:W-:Y:S05]  /*0a30*/  @!P0 BRA `(.L_x_6) ;  /* 0x0000000000288947 */ /* 0x018fea0003800000 */
[----:B------:R-:W3:Y:S02]  /*0a40*/  LDC R9, c[0x0][0x64c] ;  /* 0x00019300ff097b82 */ /* 0x000ee40000000800 */
[----:B---3--:R-:W-:-:S05]  /*0a50*/  IADD3 R9, P0, R30, R9, RZ ;  /* 0x000000091e097210 */ /* 0x008fca0007f1e0ff */
        /* <DEDUP_REMOVED lines=8> */
.L_x_6:
[----:B-1----:R-:W-:Y:S01]  /*0ae0*/  SHF.R.U64 R4, R4, R15, R5 ;  /* 0x0000000f04047219 */ /* 0x002fe20000001205 */
[----:B--2---:R-:W-:Y:S01]  /*0af0*/  VIADD R5, R22, 0xffffffff ;  /* 0xffffffff16057836 */ /* 0x004fe20000000000 */
[----:B------:R-:W-:Y:S01]  /*0b00*/  LOP3.LUT R11, R28, R11, RZ, 0xc0, !PT ;  /* 0x0000000b1c0b7212 */ /* 0x000fe200078ec0ff */
[----:B------:R-:W-:Y:S02]  /*0b10*/  IMAD.MOV R12, RZ, RZ, -R12 ;  /* 0x000000ffff0c7224 */ /* 0x000fe400078e0a0c */
[----:B------:R-:W-:Y:S02]  /*0b20*/  IMAD.MOV R6, RZ, RZ, -R4 ;  /* 0x000000ffff067224 */ /* 0x000fe400078e0a04 */
[----:B------:R-:W-:Y:S01]  /*0b30*/  IMAD R11, R10, R4, R11 ;  /* 0x000000040a0b7224 */ /* 0x000fe200078e020b */
[----:B------:R-:W-:Y:S01]  /*0b40*/  LOP3.LUT R4, R20, R5, RZ, 0xc0, !PT ;  /* 0x0000000514047212 */ /* 0x000fe200078ec0ff */
[----:B------:R-:W-:Y:S02]  /*0b50*/  @P3 IMAD R0, R14, R12, R3 ;  /* 0x0000000c0e003224 */ /* 0x000fe400078e0203 */
[----:B0-----:R-:W-:-:S02]  /*0b60*/  IMAD R3, R6, R21, R30 ;  /* 0x0000001506037224 */ /* 0x001fc400078e021e */
[----:B------:R-:W-:Y:S02]  /*0b70*/  IMAD R65, R11, R65, R0 ;  /* 0x000000410b417224 */ /* 0x000fe400078e0200 */
[----:B------:R-:W-:Y:S02]  /*0b80*/  IMAD R4, R3, R22, R4 ;  /* 0x0000001603047224 */ /* 0x000fe400078e0204 */
[----:B------:R-:W-:-:S03]  /*0b90*/  IMAD.MOV.U32 R0, RZ, RZ, 0x1 ;  /* 0x00000001ff007424 */ /* 0x000fc600078e00ff */
[----:B------:R-:W-:Y:S02]  /*0ba0*/  SEL R66, R4, R65, !P3 ;  /* 0x0000004104427207 */ /* 0x000fe40005800000 */
[----:B------:R-:W-:-:S07]  /*0bb0*/  SEL R65, R65, R4, !P3 ;  /* 0x0000000441417207 */ /* 0x000fce0005800000 */
.L_x_4:
[----:B------:R-:W-:-:S08]  /*0bc0*/  NOP ;  /* 0x0000000000007918 */ /* 0x000fd00000000000 */
[----:B------:R-:W0:Y:S02]  /*0bd0*/  USETMAXREG.TRY_ALLOC.CTAPOOL UP0, 0xe8 ;  /* 0x000000e8000079c8 */ /* 0x000e240008000600 */
[----:B0-----:R-:W-:-:S13]  /*0be0*/  PLOP3.LUT P0, PT, PT, PT, UP0, 0x80, 0x0 ;  /* 0x000000000000781c */ /* 0x001fda0003f0f008 */
[----:B------:R-:W-:Y:S05]  /*0bf0*/  @!P0 BRA `(.L_x_4) ;  /* 0xfffffffc00f08947 */ /* 0x000fea000383ffff */
[----:B------:R-:W-:Y:S01]  /*0c00*/  ULDC.64 UR4, c[0x0][0x598] ;  /* 0x0001660000047ab9 */ /* 0x000fe20000000a00 */
[----:B------:R-:W-:Y:S01]  /*0c10*/  ULDC.64 UR36, c[0x0][0x208] ;  /* 0x0000820000247ab9 */ /* 0x000fe20000000a00 */
[----:B------:R-:W-:-:S04]  /*0c20*/  ISETP.NE.U32.AND P0, PT, RZ, UR4, PT ;  /* 0x00000004ff007c0c */ /* 0x000fc8000bf05070 */
[----:B------:R-:W-:-:S13]  /*0c30*/  ISETP.NE.AND.EX P0, PT, RZ, UR5, PT, P0 ;  /* 0x00000005ff007c0c */ /* 0x000fda000bf05300 */
[----:B------:R-:W-:Y:S05]  /*0c40*/  @!P0 BRA `(.L_x_7) ;  /* 0x00000000001c8947 */ /* 0x000fea0003800000 */
[----:B------:R-:W0:Y:S02]  /*0c50*/  LDC.64 R4, c[0x0][0x598] ;  /* 0x00016600ff047b82 */ /* 0x000e240000000a00 */
[----:B0-----:R-:W2:Y:S02]  /*0c60*/  LDG.E.64 R4, desc[UR36][R4.64] ;  /* 0x0000002404047981 */ /* 0x001ea4000c1e1b00 */
[----:B--2---:R-:W-:-:S04]  /*0c70*/  ISETP.NE.U32.AND P0, PT, R4, RZ, PT ;  /* 0x000000ff0400720c */ /* 0x004fc80003f05070 */
[----:B------:R-:W-:-:S13]  /*0c80*/  ISETP.NE.AND.EX P0, PT, R5, RZ, PT, P0 ;  /* 0x000000ff0500720c */ /* 0x000fda0003f05300 */
[----:B------:R-:W-:Y:S05]  /*0c90*/  @!P0 BRA `(.L_x_7) ;  /* 0x0000000000088947 */ /* 0x000fea0003800000 */
[----:B------:R0:W5:Y:S01]  /*0ca0*/  LD.E R22, desc[UR36][R4.64] ;  /* 0x0000002404167980 */ /* 0x000162000c101900 */
[----:B------:R-:W-:Y:S05]  /*0cb0*/  BRA `(.L_x_8) ;  /* 0x0000000000247947 */ /* 0x000fea0003800000 */
.L_x_7:
[----:B------:R-:W-:Y:S02]  /*0cc0*/  ULDC.64 UR4, c[0x0][0x588] ;  /* 0x0001620000047ab9 */ /* 0x000fe40000000a00 */
[----:B------:R-:W-:-:S04]  /*0cd0*/  ISETP.NE.U32.AND P0, PT, RZ, UR4, PT ;  /* 0x00000004ff007c0c */ /* 0x000fc8000bf05070 */
[----:B------:R-:W-:-:S13]  /*0ce0*/  ISETP.NE.AND.EX P0, PT, RZ, UR5, PT, P0 ;  /* 0x00000005ff007c0c */ /* 0x000fda000bf05300 */
[----:B------:R-:W-:Y:S05]  /*0cf0*/  @!P0 BRA `(.L_x_9) ;  /* 0x00000000000c8947 */ /* 0x000fea0003800000 */
[----:B------:R-:W0:Y:S02]  /*0d00*/  LDC.64 R22, c[0x0][0x588] ;  /* 0x00016200ff167b82 */ /* 0x000e240000000a00 */
[----:B0-----:R1:W5:Y:S01]  /*0d10*/  LDG.E R22, desc[UR36][R22.64] ;  /* 0x0000002416167981 */ /* 0x001362000c1e1900 */
[----:B------:R-:W-:Y:S05]  /*0d20*/  BRA `(.L_x_8) ;  /* 0x0000000000087947 */ /* 0x000fea0003800000 */
.L_x_9:
[----:B------:R-:W-:Y:S02]  /*0d30*/  ULDC UR4, c[0x0][0x580] ;  /* 0x0001600000047ab9 */ /* 0x000fe40000000800 */
[----:B------:R-:W-:-:S07]  /*0d40*/  IMAD.U32 R22, RZ, RZ, UR4 ;  /* 0x00000004ff167e24 */ /* 0x000fce000f8e00ff */
.L_x_8:
[----:B------:R-:W-:Y:S02]  /*0d50*/  ULDC.64 UR4, c[0x0][0x5a0] ;  /* 0x0001680000047ab9 */ /* 0x000fe40000000a00 */
[----:B------:R-:W-:-:S04]  /*0d60*/  ISETP.NE.U32.AND P0, PT, RZ, UR4, PT ;  /* 0x00000004ff007c0c */ /* 0x000fc8000bf05070 */
[----:B------:R-:W-:-:S13]  /*0d70*/  ISETP.NE.AND.EX P0, PT, RZ, UR5, PT, P0 ;  /* 0x00000005ff007c0c */ /* 0x000fda000bf05300 */
[----:B------:R-:W-:Y:S05]  /*0d80*/  @!P0 BRA `(.L_x_10) ;  /* 0x00000000001c8947 */ /* 0x000fea0003800000 */
[----:B0-----:R-:W0:Y:S02]  /*0d90*/  LDC.64 R4, c[0x0][0x5a0] ;  /* 0x00016800ff047b82 */ /* 0x001e240000000a00 */
[----:B0-----:R-:W2:Y:S02]  /*0da0*/  LDG.E.64 R4, desc[UR36][R4.64] ;  /* 0x0000002404047981 */ /* 0x001ea4000c1e1b00 */
[----:B--2---:R-:W-:-:S04]  /*0db0*/  ISETP.NE.U32.AND P0, PT, R4, RZ, PT ;  /* 0x000000ff0400720c */ /* 0x004fc80003f05070 */
[----:B------:R-:W-:-:S13]  /*0dc0*/  ISETP.NE.AND.EX P0, PT, R5, RZ, PT, P0 ;  /* 0x000000ff0500720c */ /* 0x000fda0003f05300 */
[----:B------:R-:W-:Y:S05]  /*0dd0*/  @!P0 BRA `(.L_x_10) ;  /* 0x0000000000088947 */ /* 0x000fea0003800000 */
[----:B-1----:R0:W5:Y:S01]  /*0de0*/  LD.E R23, desc[UR36][R4.64] ;  /* 0x0000002404177980 */ /* 0x002162000c101900 */
[----:B------:R-:W-:Y:S05]  /*0df0*/  BRA `(.L_x_11) ;  /* 0x0000000000247947 */ /* 0x000fea0003800000 */
.L_x_10:
[----:B------:R-:W-:Y:S02]  /*0e00*/  ULDC.64 UR4, c[0x0][0x590] ;  /* 0x0001640000047ab9 */ /* 0x000fe40000000a00 */
[----:B------:R-:W-:-:S04]  /*0e10*/  ISETP.NE.U32.AND P0, PT, RZ, UR4, PT ;  /* 0x00000004ff007c0c */ /* 0x000fc8000bf05070 */
[----:B------:R-:W-:-:S13]  /*0e20*/  ISETP.NE.AND.EX P0, PT, RZ, UR5, PT, P0 ;  /* 0x00000005ff007c0c */ /* 0x000fda000bf05300 */
[----:B------:R-:W-:Y:S05]  /*0e30*/  @!P0 BRA `(.L_x_12) ;  /* 0x00000000000c8947 */ /* 0x000fea0003800000 */
[----:B0-----:R-:W1:Y:S02]  /*0e40*/  LDC.64 R4, c[0x0][0x590] ;  /* 0x00016400ff047b82 */ /* 0x001e640000000a00 */
[----:B-1----:R1:W5:Y:S01]  /*0e50*/  LDG.E R23, desc[UR36][R4.64] ;  /* 0x0000002404177981 */ /* 0x002362000c1e1900 */
[----:B------:R-:W-:Y:S05]  /*0e60*/  BRA `(.L_x_11) ;  /* 0x0000000000087947 */ /* 0x000fea0003800000 */
.L_x_12:
[----:B------:R-:W-:Y:S02]  /*0e70*/  ULDC UR4, c[0x0][0x584] ;  /* 0x0001610000047ab9 */ /* 0x000fe40000000800 */
[----:B-1----:R-:W-:-:S07]  /*0e80*/  IMAD.U32 R23, RZ, RZ, UR4 ;  /* 0x00000004ff177e24 */ /* 0x002fce000f8e00ff */
.L_x_11:
[----:B------:R-:W-:-:S13]  /*0e90*/  LOP3.LUT P0, RZ, R0, 0xff, RZ, 0xc0, !PT ;  /* 0x000000ff00ff7812 */ /* 0x000fda000780c0ff */
[----:B------:R-:W-:Y:S05]  /*0ea0*/  @!P0 EXIT ;  /* 0x000000000000894d */ /* 0x000fea0003800000 */
[----:B------:R-:W-:Y:S01]  /*0eb0*/  ULDC UR4, c[0x0][0x28c] ;  /* 0x0000a30000047ab9 */ /* 0x000fe20000000800 */
[----:B------:R-:W-:Y:S01]  /*0ec0*/  UMOV UR38, URZ ;  /* 0x0000003f00267c82 */ /* 0x000fe20008000000 */
[----:B------:R-:W-:Y:S01]  /*0ed0*/  UIADD3 UR4, UR4, 0xff, URZ ;  /* 0x000000ff04047890 */ /* 0x000fe2000fffe03f */
[----:B------:R-:W-:-:S03]  /*0ee0*/  UMOV UR39, URZ ;  /* 0x0000003f00277c82 */ /* 0x000fc60008000000 */
[----:B------:R-:W-:-:S04]  /*0ef0*/  USHF.R.S32.HI UR5, URZ, 0x1f, UR4 ;  /* 0x0000001f3f057899 */ /* 0x000fc80008011404 */
[----:B------:R-:W-:-:S04]  /*0f00*/  ULEA.HI UR5, UR5, UR4, URZ, 0x8 ;  /* 0x0000000405057291 */ /* 0x000fc8000f8f403f */
[----:B------:R-:W-:-:S12]  /*0f10*/  USHF.R.S32.HI UR40, URZ, 0x8, UR5 ;  /* 0x000000083f287899 */ /* 0x000fd80008011405 */
.L_x_114:
[----:B------:R-:W-:Y:S01]  /*0f20*/  LOP3.LUT R0, R18, 0x80, RZ, 0xc0, !PT ;  /* 0x0000008012007812 */ /* 0x000fe200078ec0ff */
[----:B------:R-:W2:Y:S01]  /*0f30*/  S2UR UR7, SR_CgaCtaId ;  /* 0x00000000000779c3 */ /* 0x000ea20000008800 */
[----:B------:R-:W-:Y:S02]  /*0f40*/  UMOV UR6, 0x400 ;  /* 0x0000040000067882 */ /* 0x000fe40000000000 */
[----:B------:R-:W-:-:S06]  /*0f50*/  SHF.R.U32.HI R0, RZ, 0x7, R0 ;  /* 0x00000007ff007819 */ /* 0x000fcc0000011600 */
[----:B------:R-:W3:Y:S01]  /*0f60*/  SHFL.IDX PT, R0, R0, RZ, 0x1f ;  /* 0x00001fff00007589 */ /* 0x000ee200000e0000 */
[----:B--2---:R-:W-:Y:S01]  /*0f70*/  ULEA UR6, UR7, UR6, 0x18 ;  /* 0x0000000607067291 */ /* 0x004fe2000f8ec03f */
[----:B---3--:R-:W-:-:S13]  /*0f80*/  R2UR UR4, R0 ;  /* 0x00000000000472ca */ /* 0x008fda00000e0000 */
[----:B------:R-:W-:-:S04]  /*0f90*/  ULEA.HI UR5, UR4, UR4, URZ, 0x1 ;  /* 0x0000000404057291 */ /* 0x000fc8000f8f083f */
[----:B------:R-:W-:-:S04]  /*0fa0*/  ULOP3.LUT UR5, UR5, 0x7fffe, URZ, 0xc0, !UPT ;  /* 0x0007fffe05057892 */ /* 0x000fc8000f8ec03f */
[----:B------:R-:W-:-:S03]  /*0fb0*/  UIADD3 UR5, UR4, -UR5, URZ ;  /* 0x8000000504057290 */ /* 0x000fc6000fffe03f */
[----:B------:R-:W-:Y:S01]  /*0fc0*/  ULDC UR4, c[0x0][0x28c] ;  /* 0x0000a30000047ab9 */ /* 0x000fe20000000800 */
[----:B------:R-:W-:Y:S01]  /*0fd0*/  ULEA UR5, UR5, UR6, 0xd ;  /* 0x0000000605057291 */ /* 0x000fe2000f8e683f */
[----:B------:R-:W-:-:S03]  /*0fe0*/  ISETP.LT.AND P0, PT, RZ, UR4, PT ;  /* 0x00000004ff007c0c */ /* 0x000fc6000bf01270 */
[----:B------:R-:W-:-:S04]  /*0ff0*/  UIADD3 UR5, UR5, 0x100, URZ ;  /* 0x0000010005057890 */ /* 0x000fc8000fffe03f */
[----:B------:R-:W-:-:S04]  /*1000*/  USHF.R.U32.HI UR5, URZ, 0x4, UR5 ;  /* 0x000000043f057899 */ /* 0x000fc80008011605 */
[----:B------:R-:W-:Y:S02]  /*1010*/  ULOP3.LUT UR41, UR5, 0x3fff, URZ, 0xc0, !UPT ;  /* 0x00003fff05297892 */ /* 0x000fe4000f8ec03f */
[----:B01--4-:R-:W-:Y:S10]  /*1020*/  @P0 BRA `(.L_x_13) ;  /* 0x0000000000400947 */ /* 0x013ff40003800000 */
[----:B------:R-:W-:Y:S01]  /*1030*/  MOV R0, 0x0 ;  /* 0x0000000000007802 */ /* 0x000fe20000000f00 */
[----:B------:R-:W-:Y:S01]  /*1040*/  ULDC.64 UR4, c[0x4][0x68] ;  /* 0x01001a0000047ab9 */ /* 0x000fe20000000a00 */
[----:B------:R-:W-:Y:S01]  /*1050*/  ULDC.64 UR6, c[0x4][0x8] ;  /* 0x0100020000067ab9 */ /* 0x000fe20000000a00 */
[----:B01----:R-:W-:Y:S01]  /*1060*/  IMAD.U32 R4, RZ, RZ, UR4 ;  /* 0x00000004ff047e24 */ /* 0x003fe2000f8e00ff */
[----:B------:R0:W1:Y:S01]  /*1070*/  LDC.64 R14, c[0x4][R0] ;  /* 0x01000000000e7b82 */ /* 0x0000620000000a00 */
[----:B------:R-:W-:Y:S01]  /*1080*/  IMAD.U32 R5, RZ, RZ, UR5 ;  /* 0x00000005ff057e24 */ /* 0x000fe2000f8e00ff */
[----:B------:R-:W-:Y:S01]  /*1090*/  ULDC.64 UR4, c[0x4][0x70] ;  /* 0x01001c0000047ab9 */ /* 0x000fe20000000a00 */
[----:B------:R-:W-:Y:S02]  /*10a0*/  IMAD.U32 R10, RZ, RZ, UR6 ;  /* 0x00000006ff0a7e24 */ /* 0x000fe4000f8e00ff */
[----:B------:R-:W-:Y:S02]  /*10b0*/  IMAD.U32 R6, RZ, RZ, UR4 ;  /* 0x00000004ff067e24 */ /* 0x000fe4000f8e00ff */
[----:B------:R-:W-:-:S02]  /*10c0*/  IMAD.U32 R7, RZ, RZ, UR5 ;  /* 0x00000005ff077e24 */ /* 0x000fc4000f8e00ff */
[----:B------:R-:W-:Y:S02]  /*10d0*/  IMAD.U32 R11, RZ, RZ, UR7 ;  /* 0x00000007ff0b7e24 */ /* 0x000fe4000f8e00ff */
[----:B------:R-:W-:Y:S02]  /*10e0*/  IMAD.MOV.U32 R8, RZ, RZ, 0x1e1 ;  /* 0x000001e1ff087424 */ /* 0x000fe400078e00ff */
[----:B------:R-:W-:Y:S02]  /*10f0*/  IMAD.MOV.U32 R12, RZ, RZ, 0x1 ;  /* 0x00000001ff0c7424 */ /* 0x000fe400078e00ff */
[----:B0-----:R-:W-:-:S07]  /*1100*/  IMAD.MOV.U32 R13, RZ, RZ, RZ ;  /* 0x000000ffff0d7224 */ /* 0x001fce00078e00ff */
[----:B------:R-:W-:-:S07]  /*1110*/  LEPC R20, `(.L_x_13) ;  /* 0x000000001014794e */ /* 0x000fce0000000000 */
[----:B-1---5:R-:W-:Y:S05]  /*1120*/  CALL.ABS.NOINC R14 ;  /* 0x000000000e007343 */ /* 0x022fea0003c00000 */
.L_x_13:
[----:B------:R-:W-:-:S04]  /*1130*/  LOP3.LUT R0, R19, 0x1, RZ, 0xfc, !PT ;  /* 0x0000000113007812 */ /* 0x000fc800078efcff */
[----:B------:R-:W-:-:S13]  /*1140*/  ISETP.NE.AND P0, PT, R0, 0x3, PT ;  /* 0x000000030000780c */ /* 0x000fda0003f05270 */
[----:B------:R-:W-:Y:S05]  /*1150*/  @!P0 BRA `(.L_x_14) ;  /* 0x0000000000048947 */ /* 0x000fea0003800000 */
[----:B------:R-:W-:Y:S01]  /*1160*/  BPT.TRAP 0x1 ;  /* 0x000000040000795c */ /* 0x000fe20000300000 */
.L_x_14:
[----:B------:R-:W2:Y:S01]  /*1170*/  S2UR UR5, SR_CgaCtaId ;  /* 0x00000000000579c3 */ /* 0x000ea20000008800 */
[----:B------:R-:W-:Y:S01]  /*1180*/  UMOV UR4, 0x400 ;  /* 0x0000040000047882 */ /* 0x000fe20000000000 */
[----:B------:R-:W-:Y:S02]  /*1190*/  IMAD.U32 R0, RZ, RZ, UR38 ;  /* 0x00000026ff007e24 */ /* 0x000fe4000f8e00ff */
[----:B------:R-:W-:-:S03]  /*11a0*/  IMAD.U32 R3, RZ, RZ, UR39 ;  /* 0x00000027ff037e24 */ /* 0x000fc6000f8e00ff */
[----:B------:R-:W-:Y:S01]  /*11b0*/  SHF.L.U32 R0, R0, 0x1f, RZ ;  /* 0x0000001f00007819 */ /* 0x000fe200000006ff */
[----:B--2---:R-:W-:-:S06]  /*11c0*/  ULEA UR4, UR5, UR4, 0x18 ;  /* 0x0000000405047291 */ /* 0x004fcc000f8ec03f */
[----:B------:R-:W-:-:S04]  /*11d0*/  IMAD.U32 R6, RZ, RZ, UR4 ;  /* 0x00000004ff067e24 */ /* 0x000fc8000f8e00ff */
[----:B------:R-:W-:-:S04]  /*11e0*/  IMAD R3, R3, 0x8, R6 ;  /* 0x0000000803037824 */ /* 0x000fc800078e0206 */
[----:B------:R2:W3:Y:S01]  /*11f0*/  SYNCS.PHASECHK.TRANS64.TRYWAIT P1, [R3+URZ], R0 ;  /* 0x00000000030075a7 */ /* 0x0004e2000802017f */
[----:B------:R-:W-:Y:S05]  /*1200*/  @!P0 BRA `(.L_x_15) ;  /* 0x0000000000048947 */ /* 0x000fea0003800000 */
[----:B------:R-:W-:Y:S01]  /*1210*/  BPT.TRAP 0x1 ;  /* 0x000000040000795c */ /* 0x000fe20000300000 */
.L_x_15:
[----:B---3--:R-:W-:Y:S05]  /*1220*/  @P1 BRA `(.L_x_16) ;  /* 0x0000000000081947 */ /* 0x008fea0003800000 */
[----:B------:R-:W3:Y:S02]  /*1230*/  SYNCS.PHASECHK.TRANS64.TRYWAIT P1, [R3+URZ], R0 ;  /* 0x00000000030075a7 */ /* 0x000ee4000802017f */
[----:B---3--:R-:W-:Y:S05]  /*1240*/  @!P1 BRA `(.L_x_17) ;  /* 0x0000006400ec9947 */ /* 0x008fea0003800000 */
.L_x_16:
[----:B------:R-:W-:-:S04]  /*1250*/  UISETP.LT.AND UP0, UPT, UR40, 0x1, UPT ;  /* 0x000000012800788c */ /* 0x000fc8000bf01270 */
[----:B------:R-:W-:-:S06]  /*1260*/  USEL UR4, UR40, 0x1, UP0 ;  /* 0x0000000128047887 */ /* 0x000fcc0008000000 */
[----:B--23--:R-:W-:Y:S01]  /*1270*/  IMAD.U32 R0, RZ, RZ, UR4 ;  /* 0x00000004ff007e24 */ /* 0x00cfe2000f8e00ff */
[----:B------:R-:W-:Y:S05]  /*1280*/  WARPSYNC.ALL ;  /* 0x0000000000007948 */ /* 0x000fea0003800000 */
[----:B------:R-:W-:-:S04]  /*1290*/  IADD3 R0, -R0, UR40, RZ ;  /* 0x0000002800007c10 */ /* 0x000fc8000fffe1ff */
[----:B------:R-:W-:Y:S02]  /*12a0*/  ISETP.GE.AND P1, PT, R0, 0x1, PT ;  /* 0x000000010000780c */ /* 0x000fe40003f26270 */
[----:B------:R-:W-:Y:S01]  /*12b0*/  R2UR UR4, R6 ;  /* 0x00000000060472ca */ /* 0x000fe200000e0000 */
[----:B------:R-:W-:Y:S01]  /*12c0*/  WARPGROUP.ARRIVE ;  /* 0x00000000000079c5 */ /* 0x000fe20000000000 */
[----:B------:R-:W-:Y:S01]  /*12d0*/  UMOV UR9, 0x40000040 ;  /* 0x4000004000097882 */ /* 0x000fe20000000000 */
[----:B------:R-:W-:Y:S01]  /*12e0*/  UMOV UR11, 0x40000040 ;  /* 0x40000040000b7882 */ /* 0x000fe20000000000 */
[----:B------:R-:W-:Y:S01]  /*12f0*/  UMOV UR13, UR9 ;  /* 0x00000009000d7c82 */ /* 0x000fe20008000000 */
[----:B------:R-:W-:Y:S01]  /*1300*/  UMOV UR15, 0x40000040 ;  /* 0x40000040000f7882 */ /* 0x000fe20000000000 */
[----:B------:R-:W-:Y:S01]  /*1310*/  UMOV UR17, UR9 ;  /* 0x0000000900117c82 */ /* 0x000fe20008000000 */
[----:B------:R-:W-:-:S06]  /*1320*/  UMOV UR19, 0x40000040 ;  /* 0x4000004000137882 */ /* 0x000fcc0000000000 */
[----:B------:R-:W-:-:S04]  /*1330*/  UIADD3 UR4, UR4, 0x20100, URZ ;  /* 0x0002010004047890 */ /* 0x000fc8000fffe03f */
[----:B------:R-:W-:Y:S02]  /*1340*/  USHF.R.U32.HI UR5, URZ, 0x4, UR4 ;  /* 0x000000043f057899 */ /* 0x000fe40008011604 */
[----:B------:R-:W-:Y:S02]  /*1350*/  ULOP3.LUT UR4, UR41, 0x10000, URZ, 0xfc, !UPT ;  /* 0x0001000029047892 */ /* 0x000fe4000f8efc3f */
[----:B------:R-:W-:Y:S02]  /*1360*/  ULOP3.LUT UR5, UR5, 0x3fff, URZ, 0xc0, !UPT ;  /* 0x00003fff05057892 */ /* 0x000fe4000f8ec03f */
[----:B------:R-:W-:Y:S02]  /*1370*/  ULEA UR8, UR39, UR4, 0xb ;  /* 0x0000000427087291 */ /* 0x000fe4000f8e583f */
[----:B------:R-:W-:-:S04]  /*1380*/  ULOP3.LUT UR5, UR5, 0x10000, URZ, 0xfc, !UPT ;  /* 0x0001000005057892 */ /* 0x000fc8000f8efc3f */
[----:B------:R-:W-:Y:S01]  /*1390*/  UIMAD UR6, UR39, 0x500, UR5 ;  /* 0x00000500270678a4 */ /* 0x000fe2000f8e0205 */
[----:B------:R-:W-:Y:S01]  /*13a0*/  UMOV UR12, UR8 ;  /* 0x00000008000c7c82 */ /* 0x000fe20008000000 */
[----:B------:R-:W-:Y:S02]  /*13b0*/  UMOV UR16, UR8 ;  /* 0x0000000800107c82 */ /* 0x000fe40008000000 */
[----:B------:R-:W-:Y:S02]  /*13c0*/  UIADD3 UR14, UR6, 0x80, URZ ;  /* 0x00000080060e7890 */ /* 0x000fe4000fffe03f */
[----:B------:R-:W-:Y:S02]  /*13d0*/  UIADD3 UR18, UR6, 0x100, URZ ;  /* 0x0000010006127890 */ /* 0x000fe4000fffe03f */
[----:B------:R-:W-:Y:S01]  /*13e0*/  UMOV UR10, UR6 ;  /* 0x00000006000a7c82 */ /* 0x000fe20008000000 */
[----:B------:R-:W-:Y:S01]  /*13f0*/  UIADD3 UR7, UR6, 0x180, URZ ;  /* 0x0000018006077890 */ /* 0x000fe2000fffe03f */
[----:B------:R-:W-:Y:S01]  /*1400*/  IGMMA.64x16x32.S8.S8 R56, gdesc[UR8], RZ, !UPT, gsb0 ;  /* 0x00600000083879f1 */ /* 0x000fe2000c0410ff */
[----:B------:R-:W-:Y:S01]  /*1410*/  UIADD3 UR10, UR6, 0x200, URZ ;  /* 0x00000200060a7890 */ /* 0x000fe2000fffe03f */
[----:B------:R-:W-:Y:S01]  /*1420*/  UMOV UR11, 0x40000040 ;  /* 0x40000040000b7882 */ /* 0x000fe20000000000 */
[----:B------:R-:W-:-:S02]  /*1430*/  WARPGROUP.DEPBAR.LE gsb0, 0x0 ;  /* 0x00008000000079c5 */ /* 0x000fc40000010000 */
[----:B------:R-:W-:-:S06]  /*1440*/  WARPGROUP.ARRIVE ;  /* 0x00000000000079c5 */ /* 0x000fcc0000000000 */
[----:B------:R-:W-:Y:S01]  /*1450*/  IGMMA.64x16x32.S8.S8 R48, gdesc[UR12], RZ, !UPT, gsb0 ;  /* 0x006000000c3079f1 */ /* 0x000fe2000c0410ff */
[----:B------:R-:W-:Y:S01]  /*1460*/  UMOV UR12, UR8 ;  /* 0x00000008000c7c82 */ /* 0x000fe20008000000 */
[----:B------:R-:W-:Y:S01]  /*1470*/  UMOV UR13, UR9 ;  /* 0x00000009000d7c82 */ /* 0x000fe20008000000 */
[----:B------:R-:W-:Y:S01]  /*1480*/  UMOV UR14, UR7 ;  /* 0x00000007000e7c82 */ /* 0x000fe20008000000 */
[----:B------:R-:W-:Y:S01]  /*1490*/  UMOV UR15, 0x40000040 ;  /* 0x40000040000f7882 */ /* 0x000fe20000000000 */
[----:B------:R-:W-:Y:S01]  /*14a0*/  UIADD3 UR7, UR6, 0x102, URZ ;  /* 0x0000010206077890 */ /* 0x000fe2000fffe03f */
[----:B------:R-:W-:Y:S02]  /*14b0*/  WARPGROUP.DEPBAR.LE gsb0, 0x0 ;  /* 0x00008000000079c5 */ /* 0x000fe40000010000 */
[----:B------:R-:W-:-:S06]  /*14c0*/  WARPGROUP.ARRIVE ;  /* 0x00000000000079c5 */ /* 0x000fcc0000000000 */
[----:B------:R-:W-:Y:S01]  /*14d0*/  IGMMA.64x16x32.S8.S8 R40, gdesc[UR16], RZ, !UPT, gsb0 ;  /* 0x00600000102879f1 */ /* 0x000fe2000c0410ff */
[----:B------:R-:W-:Y:S01]  /*14e0*/  UIADD3 UR18, UR6, 0x82, URZ ;  /* 0x0000008206127890 */ /* 0x000fe2000fffe03f */
[----:B------:R-:W-:Y:S01]  /*14f0*/  UMOV UR19, 0x40000040 ;  /* 0x4000004000137882 */ /* 0x000fe20000000000 */
[----:B------:R-:W-:Y:S02]  /*1500*/  WARPGROUP.DEPBAR.LE gsb0, 0x0 ;  /* 0x00008000000079c5 */ /* 0x000fe40000010000 */
[----:B------:R-:W-:-:S06]  /*1510*/  WARPGROUP.ARRIVE ;  /* 0x00000000000079c5 */ /* 0x000fcc0000000000 */
[----:B------:R-:W-:Y:S01]  /*1520*/  IGMMA.64x16x32.S8.S8 R32, gdesc[UR12], RZ, !UPT, gsb0 ;  /* 0x006000000c2079f1 */ /* 0x000fe2000c0410ff */
[----:B------:R-:W-:Y:S01]  /*1530*/  UMOV UR12, UR8 ;  /* 0x00000008000c7c82 */ /* 0x000fe20008000000 */
[----:B------:R-:W-:Y:S01]  /*1540*/  UMOV UR13, UR9 ;  /* 0x00000009000d7c82 */ /* 0x000fe20008000000 */
[----:B------:R-:W-:Y:S01]  /*1550*/  UMOV UR14, UR10 ;  /* 0x0000000a000e7c82 */ /* 0x000fe20008000000 */
[----:B------:R-:W-:Y:S01]  /*1560*/  UMOV UR15, 0x40000040 ;  /* 0x40000040000f7882 */ /* 0x000fe20000000000 */
[----:B------:R-:W-:Y:S02]  /*1570*/  UIADD3 UR9, UR6, 0x182, URZ ;  /* 0x0000018206097890 */ /* 0x000fe4000fffe03f */
[----:B------:R-:W-:Y:S01]  /*1580*/  UIADD3 UR10, UR6, 0x202, URZ ;  /* 0x00000202060a7890 */ /* 0x000fe2000fffe03f */
[----:B------:R-:W-:Y:S02]  /*1590*/  WARPGROUP.DEPBAR.LE gsb0, 0x0 ;  /* 0x00008000000079c5 */ /* 0x000fe40000010000 */
[----:B------:R-:W-:-:S06]  /*15a0*/  WARPGROUP.ARRIVE ;  /* 0x00000000000079c5 */ /* 0x000fcc0000000000 */
[----:B------:R-:W-:Y:S01]  /*15b0*/  IGMMA.64x16x32.S8.S8 R24, gdesc[UR12], RZ, !UPT, gsb0 ;  /* 0x006000000c1879f1 */ /* 0x000fe2000c0410ff */
[----:B------:R-:W-:Y:S02]  /*15c0*/  UIADD3 UR12, UR8, 0x2, URZ ;  /* 0x00000002080c7890 */ /* 0x000fe4000fffe03f */
[----:B------:R-:W-:Y:S01]  /*15d0*/  UIADD3 UR14, UR6, 0x2, URZ ;  /* 0x00000002060e7890 */ /* 0x000fe2000fffe03f */
[----:B------:R-:W-:Y:S01]  /*15e0*/  UMOV UR13, 0x40000040 ;  /* 0x40000040000d7882 */ /* 0x000fe20000000000 */
[----:B------:R-:W-:Y:S01]  /*15f0*/  UMOV UR15, 0x40000040 ;  /* 0x40000040000f7882 */ /* 0x000fe20000000000 */
[----:B------:R-:W-:Y:S02]  /*1600*/  UMOV UR17, UR13 ;  /* 0x0000000d00117c82 */ /* 0x000fe40008000000 */
[----:B------:R-:W-:Y:S01]  /*1610*/  UMOV UR16, UR12 ;  /* 0x0000000c00107c82 */ /* 0x000fe20008000000 */
[----:B------:R-:W-:Y:S02]  /*1620*/  WARPGROUP.DEPBAR.LE gsb0, 0x0 ;  /* 0x00008000000079c5 */ /* 0x000fe40000010000 */
[----:B------:R-:W-:-:S06]  /*1630*/  WARPGROUP.ARRIVE ;  /* 0x00000000000079c5 */ /* 0x000fcc0000000000 */
[----:B------:R-:W-:Y:S01]  /*1640*/  IGMMA.64x16x32.S8.S8 R56, gdesc[UR12], R56, gsb0 ;  /* 0x006000000c3879f1 */ /* 0x000fe20008041038 */
[----:B------:R-:W-:Y:S01]  /*1650*/  UMOV UR14, UR7 ;  /* 0x00000007000e7c82 */ /* 0x000fe20008000000 */
[----:B------:R-:W-:Y:S01]  /*1660*/  UMOV UR15, 0x40000040 ;  /* 0x40000040000f7882 */ /* 0x000fe20000000000 */
[----:B------:R-:W-:Y:S01]  /*1670*/  UIADD3 UR7, UR6, 0x104, URZ ;  /* 0x0000010406077890 */ /* 0x000fe2000fffe03f */
[----:B------:R-:W-:Y:S02]  /*1680*/  WARPGROUP.DEPBAR.LE gsb0, 0x0 ;  /* 0x00008000000079c5 */ /* 0x000fe40000010000 */
[----:B------:R-:W-:-:S06]  /*1690*/  WARPGROUP.ARRIVE ;  /* 0x00000000000079c5 */ /* 0x000fcc0000000000 */
[----:B------:R-:W-:Y:S01]  /*16a0*/  IGMMA.64x16x32.S8.S8 R48, gdesc[UR16], R48, gsb0 ;  /* 0x00600000103079f1 */ /* 0x000fe20008041030 */
[----:B------:R-:W-:Y:S01]  /*16b0*/  UIADD3 UR18, UR6, 0x84, URZ ;  /* 0x0000008406127890 */ /* 0x000fe2000fffe03f */
[----:B------:R-:W-:Y:S01]  /*16c0*/  UMOV UR19, 0x40000040 ;  /* 0x4000004000137882 */ /* 0x000fe20000000000 */
        /* <DEDUP_REMOVED lines=149> */
[----:B------:R-:W-:Y:S01]  /*2020*/  UIADD3 UR8, UR8, 0x406, URZ ;  /* 0x0000040608087890 */ /* 0x000fe2000fffe03f */
[----:B------:R-:W-:-:S02]  /*2030*/  WARPGROUP.DEPBAR.LE gsb0, 0x0 ;  /* 0x00008000000079c5 */ /* 0x000fc40000010000 */
        /* <DEDUP_REMOVED lines=9> */
[----:B------:R-:W-:Y:S02]  /*20d0*/  WARPGROUP.DEPBAR.LE gsb0, 0x0 ;  /* 0x00008000000079c5 */ /* 0x000fe40000010000 */
[----:B------:R-:W-:-:S06]  /*20e0*/  WARPGROUP.ARRIVE ;  /* 0x00000000000079c5 */ /* 0x000fcc0000000000 */
[----:B------:R-:W-:Y:S01]  /*20f0*/  IGMMA.64x16x32.S8.S8 R40, gdesc[UR12], R40, gsb0 ;  /* 0x006000000c2879f1 */ /* 0x000fe20008041028 */
[----:B------:R-:W-:Y:S01]  /*2100*/  UMOV UR14, UR9 ;  /* 0x00000009000e7c82 */ /* 0x000fe20008000000 */
[----:B------:R-:W-:Y:S01]  /*2110*/  UMOV UR15, 0x40000040 ;  /* 0x40000040000f7882 */ /* 0x000fe20000000000 */
        /* <DEDUP_REMOVED lines=11> */
[----:B------:R-:W-:Y:S01]  /*21d0*/  UMOV UR12, UR8 ;  /* 0x00000008000c7c82 */ /* 0x000fe20008000000 */
        /* <DEDUP_REMOVED lines=8> */
[----:B------:R-:W-:Y:S02]  /*2260*/  WARPGROUP.DEPBAR.LE gsb0, 0x0 ;  /* 0x00008000000079c5 */ /* 0x000fe40000010000 */
[----:B------:R-:W-:-:S06]  /*2270*/  WARPGROUP.ARRIVE ;  /* 0x00000000000079c5 */ /* 0x000fcc0000000000 */
[----:B------:R-:W-:Y:S01]  /*2280*/  IGMMA.64x16x32.S8.S8 R48, gdesc[UR8], R48, gsb0 ;  /* 0x00600000083079f1 */ /* 0x000fe20008041030 */
[----:B------:R-:W-:Y:S01]  /*2290*/  UMOV UR10, UR16 ;  /* 0x00000010000a7c82 */ /* 0x000fe20008000000 */
[----:B------:R-:W-:Y:S01]  /*22a0*/  UMOV UR11, 0x40000040 ;  /* 0x40000040000b7882 */ /* 0x000fe20000000000 */
[----:B------:R-:W-:Y:S02]  /*22b0*/  WARPGROUP.DEPBAR.LE gsb0, 0x0 ;  /* 0x00008000000079c5 */ /* 0x000fe40000010000 */
[----:B------:R-:W-:-:S06]  /*22c0*/  WARPGROUP.ARRIVE ;  /* 0x00000000000079c5 */ /* 0x000fcc0000000000 */
[----:B------:R-:W-:Y:S03]  /*22d0*/  IGMMA.64x16x32.S8.S8 R40, gdesc[UR12], R40, gsb0 ;  /* 0x006000000c2879f1 */ /* 0x000fe60008041028 */
        /* <DEDUP_REMOVED lines=9> */
[----:B------:R-:W-:Y:S05]  /*2370*/  @!P1 BRA `(.L_x_18) ;  /* 0x0000001000909947 */ /* 0x000fea0003800000 */
[----:B------:R-:W-:Y:S02]  /*2380*/  UIADD3 UR6, UR39, 0x1, URZ ;  /* 0x0000000127067890 */ /* 0x000fe4000fffe03f */
[----:B------:R-:W-:Y:S02]  /*2390*/  IMAD.U32 R3, RZ, RZ, UR39 ;  /* 0x00000027ff037e24 */ /* 0x000fe4000f8e00ff */
[----:B------:R-:W-:-:S04]  /*23a0*/  UISETP.NE.AND UP0, UPT, UR6, 0x4, UPT ;  /* 0x000000040600788c */ /* 0x000fc8000bf05270 */
[----:B------:R-:W-:Y:S02]  /*23b0*/  USEL UR7, URZ, 0x1, UP0 ;  /* 0x000000013f077887 */ /* 0x000fe40008000000 */
[----:B------:R-:W-:Y:S02]  /*23c0*/  USEL UR6, UR6, URZ, UP0 ;  /* 0x0000003f06067287 */ /* 0x000fe40008000000 */
[----:B------:R-:W-:-:S06]  /*23d0*/  ULOP3.LUT UR7, UR38, UR7, URZ, 0x3c, !UPT ;  /* 0x0000000726077292 */ /* 0x000fcc000f8e3c3f */
[----:B------:R-:W-:-:S07]  /*23e0*/  IMAD.U32 R7, RZ, RZ, UR7 ;  /* 0x00000007ff077e24 */ /* 0x000fce000f8e00ff */
.L_x_25:
[----:B------:R-:W-:Y:S05]  /*23f0*/  @!P0 BRA `(.L_x_19) ;  /* 0x0000000000048947 */ /* 0x000fea0003800000 */
[----:B------:R-:W-:Y:S01]  /*2400*/  BPT.TRAP 0x1 ;  /* 0x000000040000795c */ /* 0x000fe20000300000 */
.L_x_19:
[----:B------:R-:W2:Y:S01]  /*2410*/  S2UR UR8, SR_CgaCtaId ;  /* 0x00000000000879c3 */ /* 0x000ea20000008800 */
[----:B------:R-:W-:Y:S01]  /*2420*/  UMOV UR7, 0x400 ;  /* 0x0000040000077882 */ /* 0x000fe20000000000 */
[----:B01----:R-:W-:Y:S01]  /*2430*/  IMAD.U32 R5, RZ, RZ, UR6 ;  /* 0x00000006ff057e24 */ /* 0x003fe2000f8e00ff */
[----:B------:R-:W-:Y:S01]  /*2440*/  SHF.L.U32 R4, R7, 0x1f, RZ ;  /* 0x0000001f07047819 */ /* 0x000fe200000006ff */
[----:B--2---:R-:W-:-:S06]  /*2450*/  ULEA UR7, UR8, UR7, 0x18 ;  /* 0x0000000708077291 */ /* 0x004fcc000f8ec03f */
[----:B------:R-:W-:-:S04]  /*2460*/  IMAD.U32 R6, RZ, RZ, UR7 ;  /* 0x00000007ff067e24 */ /* 0x000fc8000f8e00ff */
[----:B------:R-:W-:-:S04]  /*2470*/  IMAD R5, R5, 0x8, R6 ;  /* 0x0000000805057824 */ /* 0x000fc800078e0206 */
[----:B------:R0:W1:Y:S01]  /*2480*/  SYNCS.PHASECHK.TRANS64.TRYWAIT P1, [R5+URZ], R4 ;  /* 0x00000004050075a7 */ /* 0x000062000802017f */
[----:B------:R-:W-:Y:S05]  /*2490*/  @!P0 BRA `(.L_x_20) ;  /* 0x0000000000048947 */ /* 0x000fea0003800000 */
[----:B------:R-:W-:Y:S01]  /*24a0*/  BPT.TRAP 0x1 ;  /* 0x000000040000795c */ /* 0x000fe20000300000 */
.L_x_20:
[----:B-1----:R-:W-:Y:S05]  /*24b0*/  @P1 BRA `(.L_x_21) ;  /* 0x0000000000081947 */ /* 0x002fea0003800000 */
[----:B------:R-:W1:Y:S02]  /*24c0*/  SYNCS.PHASECHK.TRANS64.TRYWAIT P1, [R5+URZ], R4 ;  /* 0x00000004050075a7 */ /* 0x000e64000802017f */
[----:B-1----:R-:W-:Y:S05]  /*24d0*/  @!P1 BRA `(.L_x_22) ;  /* 0x00000054005c9947 */ /* 0x002fea0003800000 */
.L_x_21:
[----:B------:R-:W-:Y:S01]  /*24e0*/  ULEA UR10, UR6, UR4, 0xb ;  /* 0x00000004060a7291 */ /* 0x000fe2000f8e583f */
[----:B------:R-:W-:Y:S01]  /*24f0*/  WARPGROUP.ARRIVE ;  /* 0x00000000000079c5 */ /* 0x000fe20000000000 */
[----:B------:R-:W-:Y:S01]  /*2500*/  UIMAD UR8, UR6, 0x500, UR5 ;  /* 0x00000500060878a4 */ /* 0x000fe2000f8e0205 */
[----:B------:R-:W-:Y:S01]  /*2510*/  UMOV UR13, 0x40000040 ;  /* 0x40000040000d7882 */ /* 0x000fe20000000000 */
[----:B------:R-:W-:Y:S02]  /*2520*/  UMOV UR15, 0x40000040 ;  /* 0x40000040000f7882 */ /* 0x000fe40000000000 */
[----:B------:R-:W-:Y:S01]  /*2530*/  UIADD3 UR7, UR8, 0x80, URZ ;  /* 0x0000008008077890 */ /* 0x000fe2000fffe03f */
[----:B------:R-:W-:Y:S02]  /*2540*/  UMOV UR12, UR10 ;  /* 0x0000000a000c7c82 */ /* 0x000fe40008000000 */
[----:B------:R-:W-:Y:S01]  /*2550*/  UMOV UR14, UR8 ;  /* 0x00000008000e7c82 */ /* 0x000fe20008000000 */
[----:B------:R-:W-:Y:S01]  /*2560*/  UIADD3 UR9, UR8, 0x100, URZ ;  /* 0x0000010008097890 */ /* 0x000fe2000fffe03f */
[----:B------:R-:W-:Y:S01]  /*2570*/  IGMMA.64x16x32.S8.S8 R56, gdesc[UR12], R56, gsb0 ;  /* 0x006000000c3879f1 */ /* 0x000fe20008041038 */
[----:B------:R-:W-:Y:S01]  /*2580*/  UMOV UR15, 0x40000040 ;  /* 0x40000040000f7882 */ /* 0x000fe20000000000 */
[----:B------:R-:W-:Y:S01]  /*2590*/  UMOV UR14, UR7 ;  /* 0x00000007000e7c82 */ /* 0x000fe20008000000 */
[----:B------:R-:W-:-:S02]  /*25a0*/  UIADD3 UR11, UR8, 0x180, URZ ;  /* 0x00000180080b7890 */ /* 0x000fc4000fffe03f */
        /* <DEDUP_REMOVED lines=211> */
[----:B------:R-:W-:Y:S02]  /*32e0*/  UIADD3 UR10, UR8, 0x406, URZ ;  /* 0x00000406080a7890 */ /* 0x000fe4000fffe03f */
        /* <DEDUP_REMOVED lines=26> */
[----:B------:R-:W-:Y:S01]  /*3490*/  BPT.TRAP 0x1 ;  /* 0x000000040000795c */ /* 0x000fe20000300000 */
.L_x_23:
[----:B01----:R-:W-:Y:S01]  /*34a0*/  IMAD R4, R3, 0x8, R6 ;  /* 0x0000000803047824 */ /* 0x003fe200078e0206 */
[----:B------:R-:W-:-:S03]  /*34b0*/  ISETP.GT.U32.AND P1, PT, R19, 0x1, PT ;  /* 0x000000011300780c */ /* 0x000fc60003f24070 */
[----:B------:R-:W-:-:S05]  /*34c0*/  VIADD R4, R4, 0x20 ;  /* 0x0000002004047836 */ /* 0x000fca0000000000 */
[----:B------:R-:W-:-:S04]  /*34d0*/  PRMT R4, RZ, 0x654, R4 ;  /* 0x00000654ff047816 */ /* 0x000fc80000000004 */
[----:B------:R0:W-:Y:S01]  /*34e0*/  SYNCS.ARRIVE.TRANS64.RED.A1T0 RZ, [R4+URZ], RZ ;  /* 0x000000ff04ff79a7 */ /* 0x0001e2000810043f */
[----:B------:R-:W-:Y:S05]  /*34f0*/  @P1 BRA `(.L_x_24) ;  /* 0x0000000000041947 */ /* 0x000fea0003800000 */
[----:B------:R-:W-:Y:S01]  /*3500*/  BPT.TRAP 0x1 ;  /* 0x000000040000795c */ /* 0x000fe20000300000 */
.L_x_24:
[----:B------:R-:W-:Y:S01]  /*3510*/  UIADD3 UR6, UR6, 0x1, URZ ;  /* 0x0000000106067890 */ /* 0x000fe2000fffe03f */
[C---:B------:R-:W-:Y:S01]  /*3520*/  ISETP.GT.AND P2, PT, R0.reuse, 0x1, PT ;  /* 0x000000010000780c */ /* 0x040fe20003f44270 */
[----:B------:R-:W-:Y:S02]  /*3530*/  VIADD R3, R3, 0x1 ;  /* 0x0000000103037836 */ /* 0x000fe40000000000 */
[----:B------:R-:W-:Y:S01]  /*3540*/  UISETP.NE.AND UP0, UPT, UR6, 0x4, UPT ;  /* 0x000000040600788c */ /* 0x000fe2000bf05270 */
[----:B------:R-:W-:Y:S02]  /*3550*/  VIADD R0, R0, 0xffffffff ;  /* 0xffffffff00007836 */ /* 0x000fe40000000000 */
[C---:B------:R-:W-:Y:S01]  /*3560*/  ISETP.NE.AND P1, PT, R3.reuse, 0x4, PT ;  /* 0x000000040300780c */ /* 0x040fe20003f25270 */
[----:B------:R-:W-:Y:S02]  /*3570*/  USEL UR7, URZ, 0x1, UP0 ;  /* 0x000000013f077887 */ /* 0x000fe40008000000 */
[----:B------:R-:W-:Y:S01]  /*3580*/  USEL UR6, UR6, URZ, UP0 ;  /* 0x0000003f06067287 */ /* 0x000fe20008000000 */
[----:B------:R-:W-:-:S03]  /*3590*/  SEL R3, R3, RZ, P1 ;  /* 0x000000ff03037207 */ /* 0x000fc60000800000 */
[----:B------:R-:W-:Y:S01]  /*35a0*/  LOP3.LUT R7, R7, UR7, RZ, 0x3c, !PT ;  /* 0x0000000707077c12 */ /* 0x000fe2000f8e3cff */
[----:B------:R-:W-:Y:S07]  /*35b0*/  @P2 BRA `(.L_x_25) ;  /* 0xffffffec008c2947 */ /* 0x000fee000383ffff */
.L_x_18:
[----:B------:R-:W2:Y:S02]  /*35c0*/  LDC R0, c[0x0][0x28c] ;  /* 0x0000a300ff007b82 */ /* 0x000ea40000000800 */
[----:B--2---:R-:W-:-:S13]  /*35d0*/  ISETP.GE.AND P1, PT, R0, 0x1, PT ;  /* 0x000000010000780c */ /* 0x004fda0003f26270 */
[----:B------:R-:W-:Y:S05]  /*35e0*/  @!P1 BRA `(.L_x_26) ;  /* 0x0000000000389947 */ /* 0x000fea0003800000 */
[----:B------:R-:W-:Y:S05]  /*35f0*/  @!P0 BRA `(.L_x_27) ;  /* 0x0000000000048947 */ /* 0x000fea0003800000 */
[----:B------:R-:W-:Y:S01]  /*3600*/  BPT.TRAP 0x1 ;  /* 0x000000040000795c */ /* 0x000fe20000300000 */
.L_x_27:
[----:B------:R-:W-:Y:S01]  /*3610*/  UISETP.LT.AND UP0, UPT, UR40, 0x1, UPT ;  /* 0x000000012800788c */ /* 0x000fe2000bf01270 */
[----:B------:R-:W-:-:S03]  /*3620*/  ISETP.GT.U32.AND P0, PT, R19, 0x1, PT ;  /* 0x000000011300780c */ /* 0x000fc60003f04070 */
[----:B------:R-:W-:-:S04]  /*3630*/  USEL UR4, UR40, 0x1, UP0 ;  /* 0x0000000128047887 */ /* 0x000fc80008000000 */
[----:B------:R-:W-:-:S04]  /*3640*/  UIADD3 UR4, UR39, UR40, -UR4 ;  /* 0x0000002827047290 */ /* 0x000fc8000fffe804 */
[----:B------:R-:W-:-:S04]  /*3650*/  USHF.L.U32 UR4, UR4, 0x3, URZ ;  /* 0x0000000304047899 */ /* 0x000fc8000800063f */
[----:B------:R-:W-:-:S06]  /*3660*/  ULOP3.LUT UR4, UR4, 0x18, URZ, 0xc0, !UPT ;  /* 0x0000001804047892 */ /* 0x000fcc000f8ec03f */
[----:B------:R-:W-:-:S05]  /*3670*/  IMAD.U32 R3, RZ, RZ, UR4 ;  /* 0x00000004ff037e24 */ /* 0x000fca000f8e00ff */
[----:B------:R-:W-:-:S04]  /*3680*/  IADD3 R0, R6, 0x20, R3 ;  /* 0x0000002006007810 */ /* 0x000fc80007ffe003 */
[----:B------:R-:W-:-:S04]  /*3690*/  PRMT R0, RZ, 0x654, R0 ;  /* 0x00000654ff007816 */ /* 0x000fc80000000000 */
[----:B------:R2:W-:Y:S01]  /*36a0*/  SYNCS.ARRIVE.TRANS64.RED.A1T0 RZ, [R0+URZ], RZ ;  /* 0x000000ff00ff79a7 */ /* 0x0005e2000810043f */
[----:B------:R-:W-:Y:S05]  /*36b0*/  @P0 BRA `(.L_x_26) ;  /* 0x0000000000040947 */ /* 0x000fea0003800000 */
[----:B------:R-:W-:Y:S01]  /*36c0*/  BPT.TRAP 0x1 ;  /* 0x000000040000795c */ /* 0x000fe20000300000 */
.L_x_26:
[----:B------:R-:W3:Y:S01]  /*36d0*/  LDC R8, c[0x0][0x288] ;  /* 0x0000a200ff087b82 */ /* 0x000ee20000000800 */
[--C-:B--2---:R-:W-:Y:S01]  /*36e0*/  SHF.R.U32.HI R0, RZ, 0x7, R18.reuse ;  /* 0x00000007ff007819 */ /* 0x104fe20000011612 */
[----:B------:R-:W-:Y:S01]  /*36f0*/  UIADD3 UR39, UR40, UR39, URZ ;  /* 0x0000002728277290 */ /* 0x000fe2000fffe03f */
[----:B01----:R-:W-:Y:S01]  /*3700*/  LOP3.LUT R4, R18, 0x60, RZ, 0xc0, !PT ;  /* 0x0000006012047812 */ /* 0x003fe200078ec0ff */
[----:B------:R-:W-:Y:S01]  /*3710*/  IMAD R7, R66, 0x50, RZ ;  /* 0x0000005042077824 */ /* 0x000fe200078e02ff */
[----:B------:R-:W-:Y:S01]  /*3720*/  LOP3.LUT R0, R0, 0x1, RZ, 0xc0, !PT ;  /* 0x0000000100007812 */ /* 0x000fe200078ec0ff */
[----:B------:R-:W-:Y:S01]  /*3730*/  USHF.R.U32.HI UR4, URZ, 0x2, UR39 ;  /* 0x000000023f047899 */ /* 0x000fe20008011627 */
[----:B------:R-:W-:Y:S01]  /*3740*/  SHF.R.U32.HI R3, RZ, 0x2, R18 ;  /* 0x00000002ff037819 */ /* 0x000fe20000011612 */
[----:B------:R-:W-:Y:S01]  /*3750*/  IMAD.SHL.U32 R13, R65, 0x80, RZ ;  /* 0x00000080410d7824 */ /* 0x000fe200078e00ff */
[----:B------:R-:W-:Y:S01]  /*3760*/  SHF.R.U32.HI R6, RZ, 0x1, R4 ;  /* 0x00000001ff067819 */ /* 0x000fe20000011604 */
[----:B------:R-:W-:Y:S01]  /*3770*/  IMAD.SHL.U32 R4, R0, 0x40, RZ ;  /* 0x0000004000047824 */ /* 0x000fe200078e00ff */
[----:B------:R-:W-:Y:S01]  /*3780*/  LOP3.LUT R3, R3, 0x7, RZ, 0xc0, !PT ;  /* 0x0000000703037812 */ /* 0x000fe200078ec0ff */
[----:B------:R-:W-:Y:S01]  /*3790*/  ULOP3.LUT UR4, UR4, 0x1, URZ, 0xc0, !UPT ;  /* 0x0000000104047892 */ /* 0x000fe2000f8ec03f */
[----:B------:R-:W-:Y:S01]  /*37a0*/  SHF.R.S32.HI R20, RZ, 0x1f, R67 ;  /* 0x0000001fff147819 */ /* 0x000fe20000011443 */
[----:B------:R-:W-:Y:S01]  /*37b0*/  ULDC UR8, c[0x0][0x284] ;  /* 0x0000a10000087ab9 */ /* 0x000fe20000000800 */
[--C-:B------:R-:W-:Y:S01]  /*37c0*/  IADD3 R5, RZ, -R6, -R3.reuse ;  /* 0x80000006ff057210 */ /* 0x100fe20007ffe803 */
[----:B------:R-:W-:Y:S01]  /*37d0*/  UISETP.GT.U32.AND UP1, UPT, UR39, 0x3, UPT ;  /* 0x000000032700788c */ /* 0x000fe2000bf24070 */
[----:B------:R-:W-:Y:S01]  /*37e0*/  LOP3.LUT R3, R4, 0x40, R3, 0xe2, !PT ;  /* 0x0000004004037812 */ /* 0x000fe200078ee203 */
[----:B------:R-:W-:Y:S01]  /*37f0*/  UISETP.NE.U32.AND UP0, UPT, UR4, 0x1, UPT ;  /* 0x000000010400788c */ /* 0x000fe2000bf05070 */
[----:B------:R-:W-:Y:S01]  /*3800*/  LOP3.LUT R4, R18, 0x3, RZ, 0xc0, !PT ;  /* 0x0000000312047812 */ /* 0x000fe200078ec0ff */
[----:B------:R-:W-:Y:S01]  /*3810*/  ULDC.64 UR6, c[0x0][0x5d0] ;  /* 0x0001740000067ab9 */ /* 0x000fe20000000a00 */
[----:B------:R-:W-:Y:S01]  /*3820*/  UISETP.LT.U32.AND UP1, UPT, UR40, 0x4, UP1 ;  /* 0x000000042800788c */ /* 0x000fe20008f21070 */
[----:B------:R-:W-:Y:S01]  /*3830*/  IMAD.WIDE R10, R65, 0x80, RZ ;  /* 0x00000080410a7825 */ /* 0x000fe200078e02ff */
[----:B------:R-:W-:Y:S01]  /*3840*/  UISETP.GT.U32.AND UP0, UPT, UR40, 0x3, !UP0 ;  /* 0x000000032800788c */ /* 0x000fe2000c704070 */
[----:B---3--:R-:W-:Y:S01]  /*3850*/  ISETP.GE.AND P0, PT, R7, R8, PT ;  /* 0x000000080700720c */ /* 0x008fe20003f06270 */
[----:B------:R-:W-:Y:S01]  /*3860*/  USEL UR5, URZ, 0x1, !UP1 ;  /* 0x000000013f057887 */ /* 0x000fe2000c800000 */
[----:B------:R-:W-:Y:S01]  /*3870*/  IMAD R12, R4, -0x2, R8 ;  /* 0xfffffffe040c7824 */ /* 0x000fe200078e0208 */
[----:B------:R-:W-:Y:S01]  /*3880*/  USEL UR4, URZ, 0x1, !UP0 ;  /* 0x000000013f047887 */ /* 0x000fe2000c000000 */
[----:B------:R-:W-:Y:S01]  /*3890*/  IMAD.SHL.U32 R8, R18, 0x2, RZ ;  /* 0x0000000212087824 */ /* 0x000fe200078e00ff */
[----:B------:R-:W-:Y:S01]  /*38a0*/  ISETP.GE.OR P0, PT, R13, UR8, P0 ;  /* 0x000000080d007c0c */ /* 0x000fe20008706670 */
[----:B------:R-:W-:Y:S01]  /*38b0*/  IMAD R4, R20, UR6, RZ ;  /* 0x0000000614047c24 */ /* 0x000fe2000f8e02ff */
[----:B------:R-:W-:Y:S01]  /*38c0*/  LOP3.LUT R73, R10, R3, R6, 0xfe, !PT ;  /* 0x000000030a497212 */ /* 0x000fe200078efe06 */
[----:B------:R-:W-:Y:S01]  /*38d0*/  IMAD R0, R0, -0x40, R5 ;  /* 0xffffffc000007824 */ /* 0x000fe200078e0205 */
[----:B------:R-:W-:Y:S01]  /*38e0*/  LOP3.LUT R8, R7, 0x6, R8, 0xf8, !PT ;  /* 0x0000000607087812 */ /* 0x000fe200078ef808 */
[----:B------:R-:W-:Y:S01]  /*38f0*/  IMAD R15, R67, UR7, R4 ;  /* 0x00000007430f7c24 */ /* 0x000fe2000f8e0204 */
[----:B------:R-:W-:Y:S01]  /*3900*/  ULOP3.LUT UR39, UR39, 0x3, URZ, 0xc0, !UPT ;  /* 0x0000000327277892 */ /* 0x000fe2000f8ec03f */
[----:B------:R-:W-:Y:S01]  /*3910*/  IMAD.IADD R12, R12, 0x1, -R7 ;  /* 0x000000010c0c7824 */ /* 0x000fe200078e0a07 */
[----:B------:R-:W-:Y:S01]  /*3920*/  SHF.R.S32.HI R9, RZ, 0x1f, R8 ;  /* 0x0000001fff097819 */ /* 0x000fe20000011408 */
[----:B------:R-:W-:Y:S01]  /*3930*/  ULOP3.LUT UR38, UR4, UR38, UR5, 0x96, !UPT ;  /* 0x0000002604267292 */ /* 0x000fe2000f8e9605 */
[----:B------:R-:W-:Y:S01]  /*3940*/  IADD3 R3, -R13, UR8, R0 ;  /* 0x000000080d037c10 */ /* 0x000fe2000fffe100 */
[----:B------:R-:W-:-:S02]  /*3950*/  IMAD.MOV.U32 R0, RZ, RZ, -0x1 ;  /* 0xffffffffff007424 */ /* 0x000fc400078e00ff */
[----:B------:R-:W-:-:S04]  /*3960*/  IMAD.WIDE.U32 R4, R67, UR6, R8 ;  /* 0x0000000643047c25 */ /* 0x000fc8000f8e0008 */
[----:B------:R-:W-:Y:S01]  /*3970*/  IMAD.IADD R5, R5, 0x1, R15 ;  /* 0x0000000105057824 */ /* 0x000fe200078e020f */
[----:B------:R-:W-:Y:S06]  /*3980*/  @P0 BRA `(.L_x_28) ;  /* 0x0000002000b00947 */ /* 0x000fec0003800000 */
[----:B------:R-:W0:Y:S01]  /*3990*/  LDC.64 R14, c[0x0][0x5c8] ;  /* 0x00017200ff0e7b82 */ /* 0x000e220000000a00 */
[----:B------:R-:W-:Y:S01]  /*39a0*/  ULDC.64 UR4, c[0x0][0x5c0] ;  /* 0x0001700000047ab9 */ /* 0x000fe20000000a00 */
[----:B------:R-:W-:Y:S01]  /*39b0*/  BSSY B0, `(.L_x_28) ;  /* 0x0000229000007945 */ /* 0x000fe20003800000 */
[-C--:B0-----:R-:W-:Y:S02]  /*39c0*/  IMAD R6, R11, R14.reuse, RZ ;  /* 0x0000000e0b067224 */ /* 0x081fe400078e02ff */
[----:B------:R-:W-:-:S04]  /*39d0*/  IMAD.WIDE.U32 R4, R73, R14, R4 ;  /* 0x0000000e49047225 */ /* 0x000fc800078e0004 */
[----:B------:R-:W-:Y:S01]  /*39e0*/  IMAD R7, R73, R15, R6 ;  /* 0x0000000f49077224 */ /* 0x000fe200078e0206 */
[----:B------:R-:W-:-:S03]  /*39f0*/  IADD3 R4, P0, R4, UR4, RZ ;  /* 0x0000000404047c10 */ /* 0x000fc6000ff1e0ff */
[----:B------:R-:W-:Y:S01]  /*3a00*/  IMAD.IADD R7, R5, 0x1, R7 ;  /* 0x0000000105077824 */ /* 0x000fe200078e0207 */
[----:B------:R-:W-:-:S04]  /*3a10*/  LEA R6, P1, R14, R4, 0x3 ;  /* 0x000000040e067211 */ /* 0x000fc800078218ff */
[----:B------:R-:W-:Y:S02]  /*3a20*/  IADD3.X R5, R7, UR5, RZ, P0, !PT ;  /* 0x0000000507057c10 */ /* 0x000fe400087fe4ff */
[----:B-----5:R-:W-:Y:S02]  /*3a30*/  ISETP.NE.AND P0, PT, R23, RZ, PT ;  /* 0x000000ff1700720c */ /* 0x020fe40003f05270 */
[----:B------:R-:W-:-:S11]  /*3a40*/  LEA.HI.X R7, R14, R5, R15, 0x3, P1 ;  /* 0x000000050e077211 */ /* 0x000fd600008f1c0f */
[----:B------:R-:W-:Y:S05]  /*3a50*/  @!P0 BRA `(.L_x_29) ;  /* 0x0000001800488947 */ /* 0x000fea0003800000 */
[----:B------:R-:W0:Y:S01]  /*3a60*/  LDC.64 R68, c[0x0][0x5b0] ;  /* 0x00016c00ff447b82 */ /* 0x000e220000000a00 */
[----:B------:R-:W-:Y:S01]  /*3a70*/  ULDC.64 UR4, c[0x0][0x5b8] ;  /* 0x00016e0000047ab9 */ /* 0x000fe20000000a00 */
[----:B------:R-:W-:Y:S01]  /*3a80*/  ISETP.GE.AND P3, PT, R12, 0x1, PT ;  /* 0x000000010c00780c */ /* 0x000fe20003f66270 */
[----:B------:R-:W-:Y:S01]  /*3a90*/  IMAD R10, R20, UR4, RZ ;  /* 0x00000004140a7c24 */ /* 0x000fe2000f8e02ff */
[----:B------:R-:W-:Y:S01]  /*3aa0*/  BSSY B1, `(.L_x_30) ;  /* 0x000000e000017945 */ /* 0x000fe20003800000 */
[----:B------:R-:W-:Y:S01]  /*3ab0*/  IMAD.WIDE.U32 R20, R67, UR4, R8 ;  /* 0x0000000443147c25 */ /* 0x000fe2000f8e0008 */
[----:B------:R-:W-:Y:S02]  /*3ac0*/  ISETP.LT.OR P1, PT, R3, 0x1, !P3 ;  /* 0x000000010300780c */ /* 0x000fe40005f21670 */
[----:B------:R-:W1:Y:S01]  /*3ad0*/  LDC.64 R70, c[0x0][0x5a8] ;  /* 0x00016a00ff467b82 */ /* 0x000e620000000a00 */
[----:B------:R-:W-:Y:S02]  /*3ae0*/  IMAD R15, R67, UR5, R10 ;  /* 0x00000005430f7c24 */ /* 0x000fe4000f8e020a */
[----:B------:R-:W-:-:S02]  /*3af0*/  IMAD.MOV.U32 R14, RZ, RZ, R20 ;  /* 0x000000ffff0e7224 */ /* 0x000fc400078e0014 */
[----:B------:R-:W-:Y:S02]  /*3b00*/  IMAD.IADD R15, R21, 0x1, R15 ;  /* 0x00000001150f7824 */ /* 0x000fe400078e020f */
[-C--:B0-----:R-:W-:Y:S02]  /*3b10*/  IMAD R10, R11, R68.reuse, RZ ;  /* 0x000000440b0a7224 */ /* 0x081fe400078e02ff */
[----:B------:R-:W-:-:S04]  /*3b20*/  IMAD.WIDE.U32 R8, R73, R68, R14 ;  /* 0x0000004449087225 */ /* 0x000fc800078e000e */
[----:B------:R-:W-:Y:S01]  /*3b30*/  IMAD R65, R73, R69, R10 ;  /* 0x0000004549417224 */ /* 0x000fe200078e020a */
[----:B-1----:R-:W-:-:S04]  /*3b40*/  IADD3 R8, P0, R8, R70, RZ ;  /* 0x0000004608087210 */ /* 0x002fc80007f1e0ff */
[----:B------:R-:W-:Y:S01]  /*3b50*/  IADD3.X R9, R71, R9, R65, P0, !PT ;  /* 0x0000000947097210 */ /* 0x000fe200007fe441 */
[----:B------:R-:W-:Y:S08]  /*3b60*/  @P1 BRA `(.L_x_31) ;  /* 0x0000000000041947 */ /* 0x000ff00003800000 */
[----:B------:R0:W5:Y:S02]  /*3b70*/  LDG.E.U8 R64, desc[UR36][R8.64] ;  /* 0x0000002408407981 */ /* 0x000164000c1e1100 */
.L_x_31:
[----:B------:R-:W-:Y:S05]  /*3b80*/  BSYNC B1 ;  /* 0x0000000000017941 */ /* 0x000fea0003800000 */
.L_x_30:
[----:B-----5:R-:W-:Y:S01]  /*3b90*/  LOP3.LUT R13, R64, 0xffff, RZ, 0xc0, !PT ;  /* 0x0000ffff400d7812 */ /* 0x020fe200078ec0ff */
[----:B------:R-:W-:Y:S01]  /*3ba0*/  IMAD.SHL.U32 R10, R68, 0x8, RZ ;  /* 0x00000008440a7824 */ /* 0x000fe200078e00ff */
[----:B------:R-:W-:Y:S01]  /*3bb0*/  ISETP.GE.AND P2, PT, R12, 0x2, PT ;  /* 0x000000020c00780c */ /* 0x000fe20003f46270 */
[----:B------:R-:W-:Y:S01]  /*3bc0*/  BSSY B1, `(.L_x_32) ;  /* 0x000000e000017945 */ /* 0x000fe20003800000 */
[----:B------:R-:W-:Y:S02]  /*3bd0*/  PRMT R66, R13, 0x8880, RZ ;  /* 0x000088800d427816 */ /* 0x000fe400000000ff */
[----:B------:R-:W-:Y:S02]  /*3be0*/  ISETP.LT.OR P0, PT, R3, 0x1, !P2 ;  /* 0x000000010300780c */ /* 0x000fe40005701670 */
[----:B------:R-:W-:Y:S01]  /*3bf0*/  SHF.L.U64.HI R11, R68, 0x3, R69 ;  /* 0x00000003440b7819 */ /* 0x000fe20000010245 */
[----:B------:R-:W-:-:S04]  /*3c00*/  IMAD R13, R66, R23, RZ ;  /* 0x00000017420d7224 */ /* 0x000fc800078e02ff */
[----:B------:R-:W-:Y:S02]  /*3c10*/  @!P1 IMAD R21, R56, R22, R13 ;  /* 0x0000001638159224 */ /* 0x000fe400078e020d */
[----:B------:R-:W-:-:S03]  /*3c20*/  IMAD.WIDE.U32 R10, R73, R68, R10 ;  /* 0x00000044490a7225 */ /* 0x000fc600078e000a */
[----:B------:R1:W-:Y:S01]  /*3c30*/  @!P1 STG.E.U8 desc[UR36][R4.64], R21 ;  /* 0x0000001504009986 */ /* 0x0003e2000c101124 */
[----:B------:R-:W-:Y:S01]  /*3c40*/  IMAD.IADD R56, R65, 0x1, R11 ;  /* 0x0000000141387824 */ /* 0x000fe200078e020b */
[----:B------:R-:W-:Y:S01]  /*3c50*/  IADD3 R10, P4, P5, R20, R70, R10 ;  /* 0x00000046140a7210 */ /* 0x000fe20007d9e00a */
[----:B------:R-:W-:-:S12]  /*3c60*/  @P0 BRA `(.L_x_33) ;  /* 0x00000000000c0947 */ /* 0x000fd80003800000 */
[----:B------:R-:W2:Y:S02]  /*3c70*/  LDG.E.U8 R64, desc[UR36][R8.64+0x1] ;  /* 0x0000012408407981 */ /* 0x000ea4000c1e1100 */
[----:B--2---:R-:W-:-:S05]  /*3c80*/  PRMT R20, R64, 0x8880, RZ ;  /* 0x0000888040147816 */ /* 0x004fca00000000ff */
[----:B------:R-:W-:-:S07]  /*3c90*/  IMAD R13, R20, R23, RZ ;  /* 0x00000017140d7224 */ /* 0x000fce00078e02ff */
.L_x_33:
[----:B------:R-:W-:Y:S05]  /*3ca0*/  BSYNC B1 ;  /* 0x0000000000017941 */ /* 0x000fea0003800000 */
.L_x_32:
[----:B------:R-:W-:Y:S01]  /*3cb0*/  ISETP.LT.OR P3, PT, R3, 0x9, !P3 ;  /* 0x000000090300780c */ /* 0x000fe20005f61670 */
[----:B------:R-:W-:Y:S01]  /*3cc0*/  @!P0 IMAD R57, R57, R22, R13 ;  /* 0x0000001639398224 */ /* 0x000fe200078e020d */
[C---:B------:R-:W-:Y:S01]  /*3cd0*/  ISETP.GE.AND P1, PT, R12.reuse, 0x9, PT ;  /* 0x000000090c00780c */ /* 0x040fe20003f26270 */
[----:B------:R-:W-:Y:S01]  /*3ce0*/  BSSY B1, `(.L_x_34) ;  /* 0x000000b000017945 */ /* 0x000fe20003800000 */
[----:B------:R-:W-:Y:S02]  /*3cf0*/  IADD3.X R11, R15, R71, R56, P4, P5 ;  /* 0x000000470f0b7210 */ /* 0x000fe400027ea438 */
[----:B------:R2:W-:Y:S01]  /*3d00*/  @!P0 STG.E.U8 desc[UR36][R4.64+0x1], R57 ;  /* 0x0000013904008986 */ /* 0x0005e2000c101124 */
[----:B------:R-:W-:Y:S02]  /*3d10*/  ISETP.GE.AND P0, PT, R12, 0xa, PT ;  /* 0x0000000a0c00780c */ /* 0x000fe40003f06270 */
[C---:B------:R-:W-:Y:S02]  /*3d20*/  ISETP.LT.OR P2, PT, R3.reuse, 0x9, !P2 ;  /* 0x000000090300780c */ /* 0x040fe40005741670 */
[----:B------:R-:W-:-:S02]  /*3d30*/  ISETP.LT.OR P5, PT, R3, 0x1, !P1 ;  /* 0x000000010300780c */ /* 0x000fc40004fa1670 */
[----:B------:R-:W-:Y:S01]  /*3d40*/  ISETP.LT.OR P4, PT, R3, 0x1, !P0 ;  /* 0x000000010300780c */ /* 0x000fe20004781670 */
[----:B------:R-:W-:-:S12]  /*3d50*/  @P3 BRA `(.L_x_35) ;  /* 0x00000000000c3947 */ /* 0x000fd80003800000 */
[----:B------:R-:W3:Y:S02]  /*3d60*/  LDG.E.U8 R64, desc[UR36][R10.64] ;  /* 0x000000240a407981 */ /* 0x000ee4000c1e1100 */
[----:B---3--:R-:W-:-:S05]  /*3d70*/  PRMT R14, R64, 0x8880, RZ ;  /* 0x00008880400e7816 */ /* 0x008fca00000000ff */
[----:B------:R-:W-:-:S07]  /*3d80*/  IMAD R13, R14, R23, RZ ;  /* 0x000000170e0d7224 */ /* 0x000fce00078e02ff */
.L_x_35:
[----:B------:R-:W-:Y:S05]  /*3d90*/  BSYNC B1 ;  /* 0x0000000000017941 */ /* 0x000fea0003800000 */
.L_x_34:
[----:B------:R-:W-:Y:S01]  /*3da0*/  @!P3 IMAD R15, R58, R22, R13 ;  /* 0x000000163a0fb224 */ /* 0x000fe200078e020d */
[----:B------:R-:W-:Y:S04]  /*3db0*/  BSSY B1, `(.L_x_36) ;  /* 0x0000006000017945 */ /* 0x000fe80003800000 */
[----:B------:R3:W-:Y:S01]  /*3dc0*/  @!P3 STG.E.U8 desc[UR36][R6.64], R15 ;  /* 0x0000000f0600b986 */ /* 0x0007e2000c101124 */
[----:B------:R-:W-:Y:S05]  /*3dd0*/  @P2 BRA `(.L_x_37) ;  /* 0x00000000000c2947 */ /* 0x000fea0003800000 */
[----:B------:R-:W4:Y:S02]  /*3de0*/  LDG.E.U8 R64, desc[UR36][R10.64+0x1] ;  /* 0x000001240a407981 */ /* 0x000f24000c1e1100 */
[----:B----4-:R-:W-:-:S05]  /*3df0*/  PRMT R14, R64, 0x8880, RZ ;  /* 0x00008880400e7816 */ /* 0x010fca00000000ff */
[----:B------:R-:W-:-:S07]  /*3e00*/  IMAD R13, R14, R23, RZ ;  /* 0x000000170e0d7224 */ /* 0x000fce00078e02ff */
.L_x_37:
[----:B------:R-:W-:Y:S05]  /*3e10*/  BSYNC B1 ;  /* 0x0000000000017941 */ /* 0x000fea0003800000 */
.L_x_36:
[----:B------:R-:W-:Y:S01]  /*3e20*/  @!P2 IMAD R59, R59, R22, R13 ;  /* 0x000000163b3ba224 */ /* 0x000fe200078e020d */
[----:B------:R-:W-:Y:S04]  /*3e30*/  BSSY B1, `(.L_x_38) ;  /* 0x0000006000017945 */ /* 0x000fe80003800000 */
[----:B------:R4:W-:Y:S01]  /*3e40*/  @!P2 STG.E.U8 desc[UR36][R6.64+0x1], R59 ;  /* 0x0000013b0600a986 */ /* 0x0009e2000c101124 */
[----:B------:R-:W-:Y:S05]  /*3e50*/  @P5 BRA `(.L_x_39) ;  /* 0x00000000000c5947 */ /* 0x000fea0003800000 */
[----:B------:R-:W5:Y:S02]  /*3e60*/  LDG.E.U8 R64, desc[UR36][R8.64+0x8] ;  /* 0x0000082408407981 */ /* 0x000f64000c1e1100 */
[----:B-----5:R-:W-:-:S05]  /*3e70*/  PRMT R14, R64, 0x8880, RZ ;  /* 0x00008880400e7816 */ /* 0x020fca00000000ff */
[----:B------:R-:W-:-:S07]  /*3e80*/  IMAD R13, R14, R23, RZ ;  /* 0x000000170e0d7224 */ /* 0x000fce00078e02ff */
.L_x_39:
[----:B------:R-:W-:Y:S05]  /*3e90*/  BSYNC B1 ;  /* 0x0000000000017941 */ /* 0x000fea0003800000 */
.L_x_38:
[----:B---3--:R-:W-:Y:S01]  /*3ea0*/  @!P5 IMAD R15, R60, R22, R13 ;  /* 0x000000163c0fd224 */ /* 0x008fe200078e020d */
[----:B------:R-:W-:Y:S04]  /*3eb0*/  BSSY B1, `(.L_x_40) ;  /* 0x0000006000017945 */ /* 0x000fe80003800000 */
[----:B------:R3:W-:Y:S01]  /*3ec0*/  @!P5 STG.E.U8 desc[UR36][R4.64+0x8], R15 ;  /* 0x0000080f0400d986 */ /* 0x0007e2000c101124 */
[----:B------:R-:W-:Y:S05]  /*3ed0*/  @P4 BRA `(.L_x_41) ;  /* 0x00000000000c4947 */ /* 0x000fea0003800000 */
[----:B------:R-:W5:Y:S02]  /*3ee0*/  LDG.E.U8 R64, desc[UR36][R8.64+0x9] ;  /* 0x0000092408407981 */ /* 0x000f64000c1e1100 */
[----:B-----5:R-:W-:-:S05]  /*3ef0*/  PRMT R14, R64, 0x8880, RZ ;  /* 0x00008880400e7816 */ /* 0x020fca00000000ff */
[----:B------:R-:W-:-:S07]  /*3f00*/  IMAD R13, R14, R23, RZ ;  /* 0x000000170e0d7224 */ /* 0x000fce00078e02ff */
.L_x_41:
[----:B------:R-:W-:Y:S05]  /*3f10*/  BSYNC B1 ;  /* 0x0000000000017941 */ /* 0x000fea0003800000 */
.L_x_40:
[----:B------:R-:W-:Y:S01]  /*3f20*/  ISETP.LT.OR P1, PT, R3, 0x9, !P1 ;  /* 0x000000090300780c */ /* 0x000fe20004f21670 */
[----:B------:R-:W-:Y:S01]  /*3f30*/  @!P4 IMAD R61, R61, R22, R13 ;  /* 0x000000163d3dc224 */ /* 0x000fe200078e020d */
[C---:B------:R-:W-:Y:S01]  /*3f40*/  ISETP.GE.AND P3, PT, R12.reuse, 0x11, PT ;  /* 0x000000110c00780c */ /* 0x040fe20003f66270 */
[----:B------:R-:W-:Y:S01]  /*3f50*/  BSSY B1, `(.L_x_42) ;  /* 0x000000a000017945 */ /* 0x000fe20003800000 */
[----:B------:R-:W-:Y:S02]  /*3f60*/  ISETP.GE.AND P2, PT, R12, 0x12, PT ;  /* 0x000000120c00780c */ /* 0x000fe40003f46270 */
[----:B------:R0:W-:Y:S01]  /*3f70*/  @!P4 STG.E.U8 desc[UR36][R4.64+0x9], R61 ;  /* 0x0000093d0400c986 */ /* 0x0001e2000c101124 */
[C---:B------:R-:W-:Y:S02]  /*3f80*/  ISETP.LT.OR P0, PT, R3.reuse, 0x9, !P0 ;  /* 0x000000090300780c */ /* 0x040fe40004701670 */
[C---:B------:R-:W-:Y:S02]  /*3f90*/  ISETP.LT.OR P5, PT, R3.reuse, 0x1, !P3 ;  /* 0x000000010300780c */ /* 0x040fe40005fa1670 */
[----:B------:R-:W-:-:S02]  /*3fa0*/  ISETP.LT.OR P4, PT, R3, 0x1, !P2 ;  /* 0x000000010300780c */ /* 0x000fc40005781670 */
[----:B------:R-:W-:Y:S11]  /*3fb0*/  @P1 BRA `(.L_x_43) ;  /* 0x00000000000c1947 */ /* 0x000ff60003800000 */
[----:B------:R-:W5:Y:S02]  /*3fc0*/  LDG.E.U8 R64, desc[UR36][R10.64+0x8] ;  /* 0x000008240a407981 */ /* 0x000f64000c1e1100 */
[----:B-----5:R-:W-:-:S05]  /*3fd0*/  PRMT R14, R64, 0x8880, RZ ;  /* 0x00008880400e7816 */ /* 0x020fca00000000ff */
[----:B------:R-:W-:-:S07]  /*3fe0*/  IMAD R13, R14, R23, RZ ;  /* 0x000000170e0d7224 */ /* 0x000fce00078e02ff */
.L_x_43:
[----:B------:R-:W-:Y:S05]  /*3ff0*/  BSYNC B1 ;  /* 0x0000000000017941 */ /* 0x000fea0003800000 */
.L_x_42:
[----:B---3--:R-:W-:Y:S01]  /*4000*/  @!P1 IMAD R15, R62, R22, R13 ;  /* 0x000000163e0f9224 */ /* 0x008fe200078e020d */
[----:B------:R-:W-:Y:S04]  /*4010*/  BSSY B1, `(.L_x_44) ;  /* 0x0000006000017945 */ /* 0x000fe80003800000 */
[----:B------:R3:W-:Y:S01]  /*4020*/  @!P1 STG.E.U8 desc[UR36][R6.64+0x8], R15 ;  /* 0x0000080f06009986 */ /* 0x0007e2000c101124 */
[----:B------:R-:W-:Y:S05]  /*4030*/  @P0 BRA `(.L_x_45) ;  /* 0x00000000000c0947 */ /* 0x000fea0003800000 */
[----:B------:R-:W5:Y:S02]  /*4040*/  LDG.E.U8 R64, desc[UR36][R10.64+0x9] ;  /* 0x000009240a407981 */ /* 0x000f64000c1e1100 */
[----:B-----5:R-:W-:-:S05]  /*4050*/  PRMT R14, R64, 0x8880, RZ ;  /* 0x00008880400e7816 */ /* 0x020fca00000000ff */
[----:B------:R-:W-:-:S07]  /*4060*/  IMAD R13, R14, R23, RZ ;  /* 0x000000170e0d7224 */ /* 0x000fce00078e02ff */
.L_x_45:
[----:B------:R-:W-:Y:S05]  /*4070*/  BSYNC B1 ;  /* 0x0000000000017941 */ /* 0x000fea0003800000 */
.L_x_44:
[----:B------:R-:W-:Y:S01]  /*4080*/  @!P0 IMAD R63, R63, R22, R13 ;  /* 0x000000163f3f8224 */ /* 0x000fe200078e020d */
[----:B------:R-:W-:Y:S04]  /*4090*/  BSSY B1, `(.L_x_46) ;  /* 0x0000006000017945 */ /* 0x000fe80003800000 */
[----:B------:R0:W-:Y:S01]  /*40a0*/  @!P0 STG.E.U8 desc[UR36][R6.64+0x9], R63 ;  /* 0x0000093f06008986 */ /* 0x0001e2000c101124 */
[----:B------:R-:W-:Y:S05]  /*40b0*/  @P5 BRA `(.L_x_47) ;  /* 0x00000000000c5947 */ /* 0x000fea0003800000 */
[----:B------:R-:W5:Y:S02]  /*40c0*/  LDG.E.U8 R64, desc[UR36][R8.64+0x10] ;  /* 0x0000102408407981 */ /* 0x000f64000c1e1100 */
[----:B-----5:R-:W-:-:S05]  /*40d0*/  PRMT R14, R64, 0x8880, RZ ;  /* 0x00008880400e7816 */ /* 0x020fca00000000ff */
[----:B------:R-:W-:-:S07]  /*40e0*/  IMAD R13, R14, R23, RZ ;  /* 0x000000170e0d7224 */ /* 0x000fce00078e02ff */
.L_x_47:
[----:B------:R-:W-:Y:S05]  /*40f0*/  BSYNC B1 ;  /* 0x0000000000017941 */ /* 0x000fea0003800000 */
.L_x_46:
[----:B---3--:R-:W-:Y:S01]  /*4100*/  @!P5 IMAD R15, R48, R22, R13 ;  /* 0x00000016300fd224 */ /* 0x008fe200078e020d */
[----:B------:R-:W-:Y:S04]  /*4110*/  BSSY B1, `(.L_x_48) ;  /* 0x0000006000017945 */ /* 0x000fe80003800000 */
[----:B------:R3:W-:Y:S01]  /*4120*/  @!P5 STG.E.U8 desc[UR36][R4.64+0x10], R15 ;  /* 0x0000100f0400d986 */ /* 0x0007e2000c101124 */
[----:B------:R-:W-:Y:S05]  /*4130*/  @P4 BRA `(.L_x_49) ;  /* 0x00000000000c4947 */ /* 0x000fea0003800000 */
[----:B------:R-:W5:Y:S02]  /*4140*/  LDG.E.U8 R64, desc[UR36][R8.64+0x11] ;  /* 0x0000112408407981 */ /* 0x000f64000c1e1100 */
[----:B-----5:R-:W-:-:S05]  /*4150*/  PRMT R14, R64, 0x8880, RZ ;  /* 0x00008880400e7816 */ /* 0x020fca00000000ff */
[----:B------:R-:W-:-:S07]  /*4160*/  IMAD R13, R14, R23, RZ ;  /* 0x000000170e0d7224 */ /* 0x000fce00078e02ff */
.L_x_49:
[----:B------:R-:W-:Y:S05]  /*4170*/  BSYNC B1 ;  /* 0x0000000000017941 */ /* 0x000fea0003800000 */
.L_x_48:
        /* <DEDUP_REMOVED lines=13> */
.L_x_51:
[----:B------:R-:W-:Y:S05]  /*4250*/  BSYNC B1 ;  /* 0x0000000000017941 */ /* 0x000fea0003800000 */
.L_x_50:
[----:B---3--:R-:W-:Y:S01]  /*4260*/  @!P3 IMAD R15, R50, R22, R13 ;  /* 0x00000016320fb224 */ /* 0x008fe200078e020d */
[----:B------:R-:W-:Y:S04]  /*4270*/  BSSY B1, `(.L_x_52) ;  /* 0x0000006000017945 */ /* 0x000fe80003800000 */
[----:B------:R3:W-:Y:S01]  /*4280*/  @!P3 STG.E.U8 desc[UR36][R6.64+0x10], R15 ;  /* 0x0000100f0600b986 */ /* 0x0007e2000c101124 */
[----:B------:R-:W-:Y:S05]  /*4290*/  @P2 BRA `(.L_x_53) ;  /* 0x00000000000c2947 */ /* 0x000fea0003800000 */
[----:B------:R-:W5:Y:S02]  /*42a0*/  LDG.E.U8 R64, desc[UR36][R10.64+0x11] ;  /* 0x000011240a407981 */ /* 0x000f64000c1e1100 */
[----:B-----5:R-:W-:-:S05]  /*42b0*/  PRMT R14, R64, 0x8880, RZ ;  /* 0x00008880400e7816 */ /* 0x020fca00000000ff */
[----:B------:R-:W-:-:S07]  /*42c0*/  IMAD R13, R14, R23, RZ ;  /* 0x000000170e0d7224 */ /* 0x000fce00078e02ff */
.L_x_53:
[----:B------:R-:W-:Y:S05]  /*42d0*/  BSYNC B1 ;  /* 0x0000000000017941 */ /* 0x000fea0003800000 */
.L_x_52:
[----:B------:R-:W-:Y:S01]  /*42e0*/  @!P2 IMAD R51, R51, R22, R13 ;  /* 0x000000163333a224 */ /* 0x000fe200078e020d */
[----:B------:R-:W-:Y:S04]  /*42f0*/  BSSY B1, `(.L_x_54) ;  /* 0x0000006000017945 */ /* 0x000fe80003800000 */
[----:B------:R0:W-:Y:S01]  /*4300*/  @!P2 STG.E.U8 desc[UR36][R6.64+0x11], R51 ;  /* 0x000011330600a986 */ /* 0x0001e2000c101124 */
[----:B------:R-:W-:Y:S05]  /*4310*/  @P5 BRA `(.L_x_55) ;  /* 0x00000000000c5947 */ /* 0x000fea0003800000 */
[----:B------:R-:W5:Y:S02]  /*4320*/  LDG.E.U8 R64, desc[UR36][R8.64+0x18] ;  /* 0x0000182408407981 */ /* 0x000f64000c1e1100 */
[----:B-----5:R-:W-:-:S05]  /*4330*/  PRMT R14, R64, 0x8880, RZ ;  /* 0x00008880400e7816 */ /* 0x020fca00000000ff */
[----:B------:R-:W-:-:S07]  /*4340*/  IMAD R13, R14, R23, RZ ;  /* 0x000000170e0d7224 */ /* 0x000fce00078e02ff */
.L_x_55:
[----:B------:R-:W-:Y:S05]  /*4350*/  BSYNC B1 ;  /* 0x0000000000017941 */ /* 0x000fea0003800000 */
.L_x_54:
[----:B---3--:R-:W-:Y:S01]  /*4360*/  @!P5 IMAD R15, R52, R22, R13 ;  /* 0x00000016340fd224 */ /* 0x008fe200078e020d */
[----:B------:R-:W-:Y:S04]  /*4370*/  BSSY B1, `(.L_x_56) ;  /* 0x0000006000017945 */ /* 0x000fe80003800000 */
[----:B------:R3:W-:Y:S01]  /*4380*/  @!P5 STG.E.U8 desc[UR36][R4.64+0x18], R15 ;  /* 0x0000180f0400d986 */ /* 0x0007e2000c101124 */
[----:B------:R-:W-:Y:S05]  /*4390*/  @P4 BRA `(.L_x_57) ;  /* 0x00000000000c4947 */ /* 0x000fea0003800000 */
[----:B------:R-:W5:Y:S02]  /*43a0*/  LDG.E.U8 R64, desc[UR36][R8.64+0x19] ;  /* 0x0000192408407981 */ /* 0x000f64000c1e1100 */
[----:B-----5:R-:W-:-:S05]  /*43b0*/  PRMT R14, R64, 0x8880, RZ ;  /* 0x00008880400e7816 */ /* 0x020fca00000000ff */
[----:B------:R-:W-:-:S07]  /*43c0*/  IMAD R13, R14, R23, RZ ;  /* 0x000000170e0d7224 */ /* 0x000fce00078e02ff */
.L_x_57:
[----:B------:R-:W-:Y:S05]  /*43d0*/  BSYNC B1 ;  /* 0x0000000000017941 */ /* 0x000fea0003800000 */
.L_x_56:
        /* <DEDUP_REMOVED lines=13> */
.L_x_59:
[----:B------:R-:W-:Y:S05]  /*44b0*/  BSYNC B1 ;  /* 0x0000000000017941 */ /* 0x000fea0003800000 */
.L_x_58:
[----:B---3--:R-:W-:Y:S01]  /*44c0*/  @!P1 IMAD R15, R54, R22, R13 ;  /* 0x00000016360f9224 */ /* 0x008fe200078e020d */
[----:B------:R-:W-:Y:S04]  /*44d0*/  BSSY B1, `(.L_x_60) ;  /* 0x0000006000017945 */ /* 0x000fe80003800000 */
[----:B------:R3:W-:Y:S01]  /*44e0*/  @!P1 STG.E.U8 desc[UR36][R6.64+0x18], R15 ;  /* 0x0000180f06009986 */ /* 0x0007e2000c101124 */
[----:B------:R-:W-:Y:S05]  /*44f0*/  @P0 BRA `(.L_x_61) ;  /* 0x00000000000c0947 */ /* 0x000fea0003800000 */
[----:B------:R-:W5:Y:S02]  /*4500*/  LDG.E.U8 R64, desc[UR36][R10.64+0x19] ;  /* 0x000019240a407981 */ /* 0x000f64000c1e1100 */
[----:B-----5:R-:W-:-:S05]  /*4510*/  PRMT R14, R64, 0x8880, RZ ;  /* 0x00008880400e7816 */ /* 0x020fca00000000ff */
[----:B------:R-:W-:-:S07]  /*4520*/  IMAD R13, R14, R23, RZ ;  /* 0x000000170e0d7224 */ /* 0x000fce00078e02ff */
.L_x_61:
[----:B------:R-:W-:Y:S05]  /*4530*/  BSYNC B1 ;  /* 0x0000000000017941 */ /* 0x000fea0003800000 */
.L_x_60:
[----:B------:R-:W-:Y:S01]  /*4540*/  @!P0 IMAD R55, R55, R22, R13 ;  /* 0x0000001637378224 */ /* 0x000fe200078e020d */
[----:B------:R-:W-:Y:S04]  /*4550*/  BSSY B1, `(.L_x_62) ;  /* 0x0000006000017945 */ /* 0x000fe80003800000 */
[----:B------:R0:W-:Y:S01]  /*4560*/  @!P0 STG.E.U8 desc[UR36][R6.64+0x19], R55 ;  /* 0x0000193706008986 */ /* 0x0001e2000c101124 */
[----:B------:R-:W-:Y:S05]  /*4570*/  @P5 BRA `(.L_x_63) ;  /* 0x00000000000c5947 */ /* 0x000fea0003800000 */
[----:B------:R-:W5:Y:S02]  /*4580*/  LDG.E.U8 R64, desc[UR36][R8.64+0x20] ;  /* 0x0000202408407981 */ /* 0x000f64000c1e1100 */
[----:B-----5:R-:W-:-:S05]  /*4590*/  PRMT R14, R64, 0x8880, RZ ;  /* 0x00008880400e7816 */ /* 0x020fca00000000ff */
[----:B------:R-:W-:-:S07]  /*45a0*/  IMAD R13, R14, R23, RZ ;  /* 0x000000170e0d7224 */ /* 0x000fce00078e02ff */
.L_x_63:
[----:B------:R-:W-:Y:S05]  /*45b0*/  BSYNC B1 ;  /* 0x0000000000017941 */ /* 0x000fea0003800000 */
.L_x_62:
[----:B---3--:R-:W-:Y:S01]  /*45c0*/  @!P5 IMAD R15, R40, R22, R13 ;  /* 0x00000016280fd224 */ /* 0x008fe200078e020d */
[----:B------:R-:W-:Y:S04]  /*45d0*/  BSSY B1, `(.L_x_64) ;  /* 0x0000006000017945 */ /* 0x000fe80003800000 */
[----:B------:R3:W-:Y:S01]  /*45e0*/  @!P5 STG.E.U8 desc[UR36][R4.64+0x20], R15 ;  /* 0x0000200f0400d986 */ /* 0x0007e2000c101124 */
[----:B------:R-:W-:Y:S05]  /*45f0*/  @P4 BRA `(.L_x_65) ;  /* 0x00000000000c4947 */ /* 0x000fea0003800000 */
[----:B------:R-:W5:Y:S02]  /*4600*/  LDG.E.U8 R64, desc[UR36][R8.64+0x21] ;  /* 0x0000212408407981 */ /* 0x000f64000c1e1100 */
[----:B-----5:R-:W-:-:S05]  /*4610*/  PRMT R14, R64, 0x8880, RZ ;  /* 0x00008880400e7816 */ /* 0x020fca00000000ff */
[----:B------:R-:W-:-:S07]  /*4620*/  IMAD R13, R14, R23, RZ ;  /* 0x000000170e0d7224 */ /* 0x000fce00078e02ff */
.L_x_65:
[----:B------:R-:W-:Y:S05]  /*4630*/  BSYNC B1 ;  /* 0x0000000000017941 */ /* 0x000fea0003800000 */
.L_x_64:
        /* <DEDUP_REMOVED lines=13> */
.L_x_67:
[----:B------:R-:W-:Y:S05]  /*4710*/  BSYNC B1 ;  /* 0x0000000000017941 */ /* 0x000fea0003800000 */
.L_x_66:
[----:B---3--:R-:W-:Y:S01]  /*4720*/  @!P3 IMAD R15, R42, R22, R13 ;  /* 0x000000162a0fb224 */ /* 0x008fe200078e020d */
[----:B------:R-:W-:Y:S04]  /*4730*/  BSSY B1, `(.L_x_68) ;  /* 0x0000006000017945 */ /* 0x000fe80003800000 */
[----:B------:R3:W-:Y:S01]  /*4740*/  @!P3 STG.E.U8 desc[UR36][R6.64+0x20], R15 ;  /* 0x0000200f0600b986 */ /* 0x0007e2000c101124 */
[----:B------:R-:W-:Y:S05]  /*4750*/  @P2 BRA `(.L_x_69) ;  /* 0x00000000000c2947 */ /* 0x000fea0003800000 */
[----:B------:R-:W5:Y:S02]  /*4760*/  LDG.E.U8 R64, desc[UR36][R10.64+0x21] ;  /* 0x000021240a407981 */ /* 0x000f64000c1e1100 */
[----:B-----5:R-:W-:-:S05]  /*4770*/  PRMT R14, R64, 0x8880, RZ ;  /* 0x00008880400e7816 */ /* 0x020fca00000000ff */
[----:B------:R-:W-:-:S07]  /*4780*/  IMAD R13, R14, R23, RZ ;  /* 0x000000170e0d7224 */ /* 0x000fce00078e02ff */
.L_x_69:
[----:B------:R-:W-:Y:S05]  /*4790*/  BSYNC B1 ;  /* 0x0000000000017941 */ /* 0x000fea0003800000 */
.L_x_68:
[----:B------:R-:W-:Y:S01]  /*47a0*/  @!P2 IMAD R43, R43, R22, R13 ;  /* 0x000000162b2ba224 */ /* 0x000fe200078e020d */
[----:B------:R-:W-:Y:S04]  /*47b0*/  BSSY B1, `(.L_x_70) ;  /* 0x0000006000017945 */ /* 0x000fe80003800000 */
[----:B------:R0:W-:Y:S01]  /*47c0*/  @!P2 STG.E.U8 desc[UR36][R6.64+0x21], R43 ;  /* 0x0000212b0600a986 */ /* 0x0001e2000c101124 */
[----:B------:R-:W-:Y:S05]  /*47d0*/  @P5 BRA `(.L_x_71) ;  /* 0x00000000000c5947 */ /* 0x000fea0003800000 */
[----:B------:R-:W5:Y:S02]  /*47e0*/  LDG.E.U8 R64, desc[UR36][R8.64+0x28] ;  /* 0x0000282408407981 */ /* 0x000f64000c1e1100 */
[----:B-----5:R-:W-:-:S05]  /*47f0*/  PRMT R14, R64, 0x8880, RZ ;  /* 0x00008880400e7816 */ /* 0x020fca00000000ff */
[----:B------:R-:W-:-:S07]  /*4800*/  IMAD R13, R14, R23, RZ ;  /* 0x000000170e0d7224 */ /* 0x000fce00078e02ff */
.L_x_71:
[----:B------:R-:W-:Y:S05]  /*4810*/  BSYNC B1 ;  /* 0x0000000000017941 */ /* 0x000fea0003800000 */
.L_x_70:
[----:B---3--:R-:W-:Y:S01]  /*4820*/  @!P5 IMAD R15, R44, R22, R13 ;  /* 0x000000162c0fd224 */ /* 0x008fe200078e020d */
[----:B------:R-:W-:Y:S04]  /*4830*/  BSSY B1, `(.L_x_72) ;  /* 0x0000006000017945 */ /* 0x000fe80003800000 */
[----:B------:R3:W-:Y:S01]  /*4840*/  @!P5 STG.E.U8 desc[UR36][R4.64+0x28], R15 ;  /* 0x0000280f0400d986 */ /* 0x0007e2000c101124 */
[----:B------:R-:W-:Y:S05]  /*4850*/  @P4 BRA `(.L_x_73) ;  /* 0x00000000000c4947 */ /* 0x000fea0003800000 */
[----:B------:R-:W5:Y:S02]  /*4860*/  LDG.E.U8 R64, desc[UR36][R8.64+0x29] ;  /* 0x0000292408407981 */ /* 0x000f64000c1e1100 */
[----:B-----5:R-:W-:-:S05]  /*4870*/  PRMT R14, R64, 0x8880, RZ ;  /* 0x00008880400e7816 */ /* 0x020fca00000000ff */
[----:B------:R-:W-:-:S07]  /*4880*/  IMAD R13, R14, R23, RZ ;  /* 0x000000170e0d7224 */ /* 0x000fce00078e02ff */
.L_x_73:
[----:B------:R-:W-:Y:S05]  /*4890*/  BSYNC B1 ;  /* 0x0000000000017941 */ /* 0x000fea0003800000 */
.L_x_72:
        /* <DEDUP_REMOVED lines=13> */
.L_x_75:
[----:B------:R-:W-:Y:S05]  /*4970*/  BSYNC B1 ;  /* 0x0000000000017941 */ /* 0x000fea0003800000 */
.L_x_74:
[----:B---3--:R-:W-:Y:S01]  /*4980*/  @!P1 IMAD R15, R46, R22, R13 ;  /* 0x000000162e0f9224 */ /* 0x008fe200078e020d */
[----:B------:R-:W-:Y:S04]  /*4990*/  BSSY B1, `(.L_x_76) ;  /* 0x0000006000017945 */ /* 0x000fe80003800000 */
[----:B------:R3:W-:Y:S01]  /*49a0*/  @!P1 STG.E.U8 desc[UR36][R6.64+0x28], R15 ;  /* 0x0000280f06009986 */ /* 0x0007e2000c101124 */
[----:B------:R-:W-:Y:S05]  /*49b0*/  @P4 BRA `(.L_x_77) ;  /* 0x00000000000c4947 */ /* 0x000fea0003800000 */
[----:B------:R-:W5:Y:S02]  /*49c0*/  LDG.E.U8 R64, desc[UR36][R10.64+0x29] ;  /* 0x000029240a407981 */ /* 0x000f64000c1e1100 */
[----:B-----5:R-:W-:-:S05]  /*49d0*/  PRMT R14, R64, 0x8880, RZ ;  /* 0x00008880400e7816 */ /* 0x020fca00000000ff */
[----:B------:R-:W-:-:S07]  /*49e0*/  IMAD R13, R14, R23, RZ ;  /* 0x000000170e0d7224 */ /* 0x000fce00078e02ff */
.L_x_77:
[----:B------:R-:W-:Y:S05]  /*49f0*/  BSYNC B1 ;  /* 0x0000000000017941 */ /* 0x000fea0003800000 */
.L_x_76:
[----:B------:R-:W-:Y:S01]  /*4a00*/  @!P4 IMAD R47, R47, R22, R13 ;  /* 0x000000162f2fc224 */ /* 0x000fe200078e020d */
[----:B------:R-:W-:Y:S04]  /*4a10*/  BSSY B1, `(.L_x_78) ;  /* 0x0000006000017945 */ /* 0x000fe80003800000 */
[----:B------:R0:W-:Y:S01]  /*4a20*/  @!P4 STG.E.U8 desc[UR36][R6.64+0x29], R47 ;  /* 0x0000292f0600c986 */ /* 0x0001e2000c101124 */
[----:B------:R-:W-:Y:S05]  /*4a30*/  @P5 BRA `(.L_x_79) ;  /* 0x00000000000c5947 */ /* 0x000fea0003800000 */
[----:B------:R-:W5:Y:S02]  /*4a40*/  LDG.E.U8 R64, desc[UR36][R8.64+0x30] ;  /* 0x0000302408407981 */ /* 0x000f64000c1e1100 */
[----:B-----5:R-:W-:-:S05]  /*4a50*/  PRMT R14, R64, 0x8880, RZ ;  /* 0x00008880400e7816 */ /* 0x020fca00000000ff */
[----:B------:R-:W-:-:S07]  /*4a60*/  IMAD R13, R14, R23, RZ ;  /* 0x000000170e0d7224 */ /* 0x000fce00078e02ff */
.L_x_79:
[----:B------:R-:W-:Y:S05]  /*4a70*/  BSYNC B1 ;  /* 0x0000000000017941 */ /* 0x000fea0003800000 */
.L_x_78:
[----:B---3--:R-:W-:Y:S01]  /*4a80*/  @!P5 IMAD R15, R32, R22, R13 ;  /* 0x00000016200fd224 */ /* 0x008fe200078e020d */
[----:B------:R-:W-:Y:S04]  /*4a90*/  BSSY B1, `(.L_x_80) ;  /* 0x0000006000017945 */ /* 0x000fe80003800000 */
[----:B------:R3:W-:Y:S01]  /*4aa0*/  @!P5 STG.E.U8 desc[UR36][R4.64+0x30], R15 ;  /* 0x0000300f0400d986 */ /* 0x0007e2000c101124 */
[----:B------:R-:W-:Y:S05]  /*4ab0*/  @P0 BRA `(.L_x_81) ;  /* 0x00000000000c0947 */ /* 0x000fea0003800000 */
[----:B------:R-:W5:Y:S02]  /*4ac0*/  LDG.E.U8 R64, desc[UR36][R8.64+0x31] ;  /* 0x0000312408407981 */ /* 0x000f64000c1e1100 */
[----:B-----5:R-:W-:-:S05]  /*4ad0*/  PRMT R14, R64, 0x8880, RZ ;  /* 0x00008880400e7816 */ /* 0x020fca00000000ff */
[----:B------:R-:W-:-:S07]  /*4ae0*/  IMAD R13, R14, R23, RZ ;  /* 0x000000170e0d7224 */ /* 0x000fce00078e02ff */
.L_x_81:
[----:B------:R-:W-:Y:S05]  /*4af0*/  BSYNC B1 ;  /* 0x0000000000017941 */ /* 0x000fea0003800000 */
.L_x_80:
        /* <DEDUP_REMOVED lines=13> */
.L_x_83:
[----:B------:R-:W-:Y:S05]  /*4bd0*/  BSYNC B1 ;  /* 0x0000000000017941 */ /* 0x000fea0003800000 */
.L_x_82:
[----:B---3--:R-:W-:Y:S01]  /*4be0*/  @!P3 IMAD R15, R34, R22, R13 ;  /* 0x00000016220fb224 */ /* 0x008fe200078e020d */
[----:B------:R-:W-:Y:S04]  /*4bf0*/  BSSY B1, `(.L_x_84) ;  /* 0x0000006000017945 */ /* 0x000fe80003800000 */
[----:B------:R3:W-:Y:S01]  /*4c00*/  @!P3 STG.E.U8 desc[UR36][R6.64+0x30], R15 ;  /* 0x0000300f0600b986 */ /* 0x0007e2000c101124 */
[----:B------:R-:W-:Y:S05]  /*4c10*/  @P2 BRA `(.L_x_85) ;  /* 0x00000000000c2947 */ /* 0x000fea0003800000 */
[----:B------:R-:W5:Y:S02]  /*4c20*/  LDG.E.U8 R64, desc[UR36][R10.64+0x31] ;  /* 0x000031240a407981 */ /* 0x000f64000c1e1100 */
[----:B-----5:R-:W-:-:S05]  /*4c30*/  PRMT R14, R64, 0x8880, RZ ;  /* 0x00008880400e7816 */ /* 0x020fca00000000ff */
[----:B------:R-:W-:-:S07]  /*4c40*/  IMAD R13, R14, R23, RZ ;  /* 0x000000170e0d7224 */ /* 0x000fce00078e02ff */
.L_x_85:
[----:B------:R-:W-:Y:S05]  /*4c50*/  BSYNC B1 ;  /* 0x0000000000017941 */ /* 0x000fea0003800000 */
.L_x_84:
[----:B------:R-:W-:Y:S01]  /*4c60*/  @!P2 IMAD R35, R35, R22, R13 ;  /* 0x000000162323a224 */ /* 0x000fe200078e020d */
[----:B------:R-:W-:Y:S04]  /*4c70*/  BSSY B1, `(.L_x_86) ;  /* 0x0000006000017945 */ /* 0x000fe80003800000 */
[----:B------:R0:W-:Y:S01]  /*4c80*/  @!P2 STG.E.U8 desc[UR36][R6.64+0x31], R35 ;  /* 0x000031230600a986 */ /* 0x0001e2000c101124 */
[----:B------:R-:W-:Y:S05]  /*4c90*/  @P0 BRA `(.L_x_87) ;  /* 0x00000000000c0947 */ /* 0x000fea0003800000 */
[----:B------:R-:W5:Y:S02]  /*4ca0*/  LDG.E.U8 R64, desc[UR36][R8.64+0x38] ;  /* 0x0000382408407981 */ /* 0x000f64000c1e1100 */
[----:B-----5:R-:W-:-:S05]  /*4cb0*/  PRMT R14, R64, 0x8880, RZ ;  /* 0x00008880400e7816 */ /* 0x020fca00000000ff */
[----:B------:R-:W-:-:S07]  /*4cc0*/  IMAD R13, R14, R23, RZ ;  /* 0x000000170e0d7224 */ /* 0x000fce00078e02ff */
.L_x_87:
[----:B------:R-:W-:Y:S05]  /*4cd0*/  BSYNC B1 ;  /* 0x0000000000017941 */ /* 0x000fea0003800000 */
.L_x_86:
[----:B---3--:R-:W-:Y:S01]  /*4ce0*/  @!P0 IMAD R15, R36, R22, R13 ;  /* 0x00000016240f8224 */ /* 0x008fe200078e020d */
[----:B------:R-:W-:Y:S04]  /*4cf0*/  BSSY B1, `(.L_x_88) ;  /* 0x0000006000017945 */ /* 0x000fe80003800000 */
[----:B------:R3:W-:Y:S01]  /*4d00*/  @!P0 STG.E.U8 desc[UR36][R4.64+0x38], R15 ;  /* 0x0000380f04008986 */ /* 0x0007e2000c101124 */
[----:B------:R-:W-:Y:S05]  /*4d10*/  @P5 BRA `(.L_x_89) ;  /* 0x00000000000c5947 */ /* 0x000fea0003800000 */
[----:B------:R-:W5:Y:S02]  /*4d20*/  LDG.E.U8 R64, desc[UR36][R8.64+0x39] ;  /* 0x0000392408407981 */ /* 0x000f64000c1e1100 */
[----:B-----5:R-:W-:-:S05]  /*4d30*/  PRMT R14, R64, 0x8880, RZ ;  /* 0x00008880400e7816 */ /* 0x020fca00000000ff */
[----:B------:R-:W-:-:S07]  /*4d40*/  IMAD R13, R14, R23, RZ ;  /* 0x000000170e0d7224 */ /* 0x000fce00078e02ff */
.L_x_89:
[----:B------:R-:W-:Y:S05]  /*4d50*/  BSYNC B1 ;  /* 0x0000000000017941 */ /* 0x000fea0003800000 */
.L_x_88:
        /* <DEDUP_REMOVED lines=13> */
.L_x_91:
[----:B------:R-:W-:Y:S05]  /*4e30*/  BSYNC B1 ;  /* 0x0000000000017941 */ /* 0x000fea0003800000 */
.L_x_90:
[----:B---3--:R-:W-:Y:S01]  /*4e40*/  @!P4 IMAD R15, R38, R22, R13 ;  /* 0x00000016260fc224 */ /* 0x008fe200078e020d */
[----:B------:R-:W-:Y:S04]  /*4e50*/  BSSY B1, `(.L_x_92) ;  /* 0x0000006000017945 */ /* 0x000fe80003800000 */
[----:B------:R3:W-:Y:S01]  /*4e60*/  @!P4 STG.E.U8 desc[UR36][R6.64+0x38], R15 ;  /* 0x0000380f0600c986 */ /* 0x0007e2000c101124 */
[----:B------:R-:W-:Y:S05]  /*4e70*/  @P1 BRA `(.L_x_93) ;  /* 0x00000000000c1947 */ /* 0x000fea0003800000 */
[----:B------:R-:W5:Y:S02]  /*4e80*/  LDG.E.U8 R64, desc[UR36][R10.64+0x39] ;  /* 0x000039240a407981 */ /* 0x000f64000c1e1100 */
[----:B-----5:R-:W-:-:S05]  /*4e90*/  PRMT R14, R64, 0x8880, RZ ;  /* 0x00008880400e7816 */ /* 0x020fca00000000ff */
[----:B------:R-:W-:-:S07]  /*4ea0*/  IMAD R13, R14, R23, RZ ;  /* 0x000000170e0d7224 */ /* 0x000fce00078e02ff */
.L_x_93:
[----:B------:R-:W-:Y:S05]  /*4eb0*/  BSYNC B1 ;  /* 0x0000000000017941 */ /* 0x000fea0003800000 */
.L_x_92:
[----:B------:R-:W-:Y:S01]  /*4ec0*/  @!P1 IMAD R39, R39, R22, R13 ;  /* 0x0000001627279224 */ /* 0x000fe200078e020d */
[----:B------:R-:W-:Y:S04]  /*4ed0*/  BSSY B1, `(.L_x_94) ;  /* 0x0000006000017945 */ /* 0x000fe80003800000 */
[----:B------:R0:W-:Y:S01]  /*4ee0*/  @!P1 STG.E.U8 desc[UR36][R6.64+0x39], R39 ;  /* 0x0000392706009986 */ /* 0x0001e2000c101124 */
[----:B------:R-:W-:Y:S05]  /*4ef0*/  @P3 BRA `(.L_x_95) ;  /* 0x00000000000c3947 */ /* 0x000fea0003800000 */
[----:B------:R-:W5:Y:S02]  /*4f00*/  LDG.E.U8 R64, desc[UR36][R8.64+0x40] ;  /* 0x0000402408407981 */ /* 0x000f64000c1e1100 */
[----:B-----5:R-:W-:-:S05]  /*4f10*/  PRMT R14, R64, 0x8880, RZ ;  /* 0x00008880400e7816 */ /* 0x020fca00000000ff */
[----:B------:R-:W-:-:S07]  /*4f20*/  IMAD R13, R14, R23, RZ ;  /* 0x000000170e0d7224 */ /* 0x000fce00078e02ff */
.L_x_95:
[----:B------:R-:W-:Y:S05]  /*4f30*/  BSYNC B1 ;  /* 0x0000000000017941 */ /* 0x000fea0003800000 */
.L_x_94:
[----:B---3--:R-:W-:Y:S01]  /*4f40*/  @!P3 IMAD R15, R24, R22, R13 ;  /* 0x00000016180fb224 */ /* 0x008fe200078e020d */
[----:B------:R-:W-:Y:S04]  /*4f50*/  BSSY B1, `(.L_x_96) ;  /* 0x0000006000017945 */ /* 0x000fe80003800000 */
[----:B------:R3:W-:Y:S01]  /*4f60*/  @!P3 STG.E.U8 desc[UR36][R4.64+0x40], R15 ;  /* 0x0000400f0400b986 */ /* 0x0007e2000c101124 */
[----:B------:R-:W-:Y:S05]  /*4f70*/  @P5 BRA `(.L_x_97) ;  /* 0x00000000000c5947 */ /* 0x000fea0003800000 */
[----:B------:R-:W5:Y:S02]  /*4f80*/  LDG.E.U8 R64, desc[UR36][R8.64+0x41] ;  /* 0x0000412408407981 */ /* 0x000f64000c1e1100 */
[----:B-----5:R-:W-:-:S05]  /*4f90*/  PRMT R14, R64, 0x8880, RZ ;  /* 0x00008880400e7816 */ /* 0x020fca00000000ff */
[----:B------:R-:W-:-:S07]  /*4fa0*/  IMAD R13, R14, R23, RZ ;  /* 0x000000170e0d7224 */ /* 0x000fce00078e02ff */
.L_x_97:
[----:B------:R-:W-:Y:S05]  /*4fb0*/  BSYNC B1 ;  /* 0x0000000000017941 */ /* 0x000fea0003800000 */
.L_x_96:
        /* <DEDUP_REMOVED lines=9> */
[----:B------:R-:W-:Y:S01]  /*5050*/  ISETP.LT.OR P3, PT, R3, 0x9, !P3 ;  /* 0x000000090300780c */ /* 0x000fe20005f61670 */
[----:B------:R-:W-:-:S12]  /*5060*/  @P2 BRA `(.L_x_99) ;  /* 0x00000000000c2947 */ /* 0x000fd80003800000 */
[----:B------:R-:W5:Y:S02]  /*5070*/  LDG.E.U8 R64, desc[UR36][R10.64+0x40] ;  /* 0x000040240a407981 */ /* 0x000f64000c1e1100 */
[----:B-----5:R-:W-:-:S05]  /*5080*/  PRMT R12, R64, 0x8880, RZ ;  /* 0x00008880400c7816 */ /* 0x020fca00000000ff */
[----:B------:R-:W-:-:S07]  /*5090*/  IMAD R13, R12, R23, RZ ;  /* 0x000000170c0d7224 */ /* 0x000fce00078e02ff */
.L_x_99:
[----:B------:R-:W-:Y:S05]  /*50a0*/  BSYNC B1 ;  /* 0x0000000000017941 */ /* 0x000fea0003800000 */
.L_x_98:
[----:B---3--:R-:W-:Y:S01]  /*50b0*/  @!P2 IMAD R15, R26, R22, R13 ;  /* 0x000000161a0fa224 */ /* 0x008fe200078e020d */
[----:B------:R-:W-:Y:S04]  /*50c0*/  BSSY B1, `(.L_x_100) ;  /* 0x0000006000017945 */ /* 0x000fe80003800000 */
[----:B------:R3:W-:Y:S01]  /*50d0*/  @!P2 STG.E.U8 desc[UR36][R6.64+0x40], R15 ;  /* 0x0000400f0600a986 */ /* 0x0007e2000c101124 */
[----:B------:R-:W-:Y:S05]  /*50e0*/  @P0 BRA `(.L_x_101) ;  /* 0x00000000000c0947 */ /* 0x000fea0003800000 */
[----:B------:R-:W5:Y:S02]  /*50f0*/  LDG.E.U8 R64, desc[UR36][R10.64+0x41] ;  /* 0x000041240a407981 */ /* 0x000f64000c1e1100 */
[----:B-----5:R-:W-:-:S05]  /*5100*/  PRMT R12, R64, 0x8880, RZ ;  /* 0x00008880400c7816 */ /* 0x020fca00000000ff */
[----:B------:R-:W-:-:S07]  /*5110*/  IMAD R13, R12, R23, RZ ;  /* 0x000000170c0d7224 */ /* 0x000fce00078e02ff */
.L_x_101:
[----:B------:R-:W-:Y:S05]  /*5120*/  BSYNC B1 ;  /* 0x0000000000017941 */ /* 0x000fea0003800000 */
.L_x_100:
[----:B------:R-:W-:Y:S01]  /*5130*/  @!P0 IMAD R27, R27, R22, R13 ;  /* 0x000000161b1b8224 */ /* 0x000fe200078e020d */
[----:B------:R-:W-:Y:S04]  /*5140*/  BSSY B1, `(.L_x_102) ;  /* 0x0000006000017945 */ /* 0x000fe80003800000 */
[----:B------:R0:W-:Y:S01]  /*5150*/  @!P0 STG.E.U8 desc[UR36][R6.64+0x41], R27 ;  /* 0x0000411b06008986 */ /* 0x0001e2000c101124 */
[----:B------:R-:W-:Y:S05]  /*5160*/  @P5 BRA `(.L_x_103) ;  /* 0x00000000000c5947 */ /* 0x000fea0003800000 */
[----:B------:R-:W5:Y:S02]  /*5170*/  LDG.E.U8 R64, desc[UR36][R8.64+0x48] ;  /* 0x0000482408407981 */ /* 0x000f64000c1e1100 */
[----:B-----5:R-:W-:-:S05]  /*5180*/  PRMT R12, R64, 0x8880, RZ ;  /* 0x00008880400c7816 */ /* 0x020fca00000000ff */
[----:B------:R-:W-:-:S07]  /*5190*/  IMAD R13, R12, R23, RZ ;  /* 0x000000170c0d7224 */ /* 0x000fce00078e02ff */
.L_x_103:
[----:B------:R-:W-:Y:S05]  /*51a0*/  BSYNC B1 ;  /* 0x0000000000017941 */ /* 0x000fea0003800000 */
.L_x_102:
[----:B---3--:R-:W-:Y:S01]  /*51b0*/  @!P5 IMAD R15, R28, R22, R13 ;  /* 0x000000161c0fd224 */ /* 0x008fe200078e020d */
[----:B------:R-:W-:Y:S04]  /*51c0*/  BSSY B1, `(.L_x_104) ;  /* 0x0000006000017945 */ /* 0x000fe80003800000 */
[----:B------:R3:W-:Y:S01]  /*51d0*/  @!P5 STG.E.U8 desc[UR36][R4.64+0x48], R15 ;  /* 0x0000480f0400d986 */ /* 0x0007e2000c101124 */
[----:B------:R-:W-:Y:S05]  /*51e0*/  @P4 BRA `(.L_x_105) ;  /* 0x00000000000c4947 */ /* 0x000fea0003800000 */
[----:B------:R-:W5:Y:S02]  /*51f0*/  LDG.E.U8 R64, desc[UR36][R8.64+0x49] ;  /* 0x0000492408407981 */ /* 0x000f64000c1e1100 */
[----:B-----5:R-:W-:-:S05]  /*5200*/  PRMT R12, R64, 0x8880, RZ ;  /* 0x00008880400c7816 */ /* 0x020fca00000000ff */
[----:B------:R-:W-:-:S07]  /*5210*/  IMAD R13, R12, R23, RZ ;  /* 0x000000170c0d7224 */ /* 0x000fce00078e02ff */
.L_x_105:
[----:B------:R-:W-:Y:S05]  /*5220*/  BSYNC B1 ;  /* 0x0000000000017941 */ /* 0x000fea0003800000 */
.L_x_104:
[----:B------:R-:W-:Y:S01]  /*5230*/  @!P4 IMAD R29, R29, R22, R13 ;  /* 0x000000161d1dc224 */ /* 0x000fe200078e020d */
[----:B------:R-:W-:Y:S04]  /*5240*/  BSSY B1, `(.L_x_106) ;  /* 0x0000006000017945 */ /* 0x000fe80003800000 */
[----:B------:R0:W-:Y:S01]  /*5250*/  @!P4 STG.E.U8 desc[UR36][R4.64+0x49], R29 ;  /* 0x0000491d0400c986 */ /* 0x0001e2000c101124 */
[----:B------:R-:W-:Y:S05]  /*5260*/  @P3 BRA `(.L_x_107) ;  /* 0x00000000000c3947 */ /* 0x000fea0003800000 */
[----:B------:R-:W0:Y:S02]  /*5270*/  LDG.E.U8 R64, desc[UR36][R10.64+0x48] ;  /* 0x000048240a407981 */ /* 0x000e24000c1e1100 */
[----:B0123--:R-:W-:-:S05]  /*5280*/  PRMT R4, R64, 0x8880, RZ ;  /* 0x0000888040047816 */ /* 0x00ffca00000000ff */
[----:B------:R-:W-:-:S07]  /*5290*/  IMAD R13, R4, R23, RZ ;  /* 0x00000017040d7224 */ /* 0x000fce00078e02ff */
.L_x_107:
[----:B------:R-:W-:Y:S05]  /*52a0*/  BSYNC B1 ;  /* 0x0000000000017941 */ /* 0x000fea0003800000 */
.L_x_106:
[----:B0123--:R-:W-:Y:S01]  /*52b0*/  @!P3 IMAD R5, R30, R22, R13 ;  /* 0x000000161e05b224 */ /* 0x00ffe200078e020d */
[----:B------:R-:W-:Y:S01]  /*52c0*/  ISETP.LT.OR P1, PT, R3, 0x9, !P1 ;  /* 0x000000090300780c */ /* 0x000fe20004f21670 */
[----:B------:R-:W-:Y:S03]  /*52d0*/  BSSY B1, `(.L_x_108) ;  /* 0x0000006000017945 */ /* 0x000fe60003800000 */
[----:B------:R0:W-:Y:S09]  /*52e0*/  @!P3 STG.E.U8 desc[UR36][R6.64+0x48], R5 ;  /* 0x000048050600b986 */ /* 0x0001f2000c101124 */
[----:B------:R-:W-:Y:S05]  /*52f0*/  @P1 BRA `(.L_x_109) ;  /* 0x00000000000c1947 */ /* 0x000fea0003800000 */
[----:B------:R-:W2:Y:S02]  /*5300*/  LDG.E.U8 R64, desc[UR36][R10.64+0x49] ;  /* 0x000049240a407981 */ /* 0x000ea4000c1e1100 */
[----:B--2---:R-:W-:-:S05]  /*5310*/  PRMT R4, R64, 0x8880, RZ ;  /* 0x0000888040047816 */ /* 0x004fca00000000ff */
[----:B------:R-:W-:-:S07]  /*5320*/  IMAD R13, R4, R23, RZ ;  /* 0x00000017040d7224 */ /* 0x000fce00078e02ff */
.L_x_109:
[----:B------:R-:W-:Y:S05]  /*5330*/  BSYNC B1 ;  /* 0x0000000000017941 */ /* 0x000fea0003800000 */
.L_x_108:
[----:B------:R-:W-:Y:S01]  /*5340*/  IMAD R13, R31, R22, R13 ;  /* 0x000000161f0d7224 */ /* 0x000fe200078e020d */
[----:B------:R-:W-:Y:S06]  /*5350*/  @P1 BRA `(.L_x_110) ;  /* 0x0000000800381947 */ /* 0x000fec0003800000 */
[----:B------:R1:W-:Y:S01]  /*5360*/  STG.E.U8 desc[UR36][R6.64+0x49], R13 ;  /* 0x0000490d06007986 */ /* 0x0003e2000c101124 */
[----:B------:R-:W-:Y:S05]  /*5370*/  BRA `(.L_x_110) ;  /* 0x0000000800307947 */ /* 0x000fea0003800000 */
.L_x_29:
[C---:B------:R-:W-:Y:S02]  /*5380*/  ISETP.GE.AND P1, PT, R12.reuse, 0x1, PT ;  /* 0x000000010c00780c */ /* 0x040fe40003f26270 */
[----:B------:R-:W-:Y:S02]  /*5390*/  ISETP.GE.AND P2, PT, R12, 0x2, PT ;  /* 0x000000020c00780c */ /* 0x000fe40003f46270 */
[C---:B------:R-:W-:Y:S02]  /*53a0*/  ISETP.LT.OR P4, PT, R3.reuse, 0x1, !P1 ;  /* 0x000000010300780c */ /* 0x040fe40004f81670 */
[C---:B------:R-:W-:Y:S02]  /*53b0*/  ISETP.LT.OR P5, PT, R3.reuse, 0x1, !P2 ;  /* 0x000000010300780c */ /* 0x040fe400057a1670 */
[C---:B------:R-:W-:Y:S02]  /*53c0*/  ISETP.LT.OR P1, PT, R3.reuse, 0x9, !P1 ;  /* 0x000000090300780c */ /* 0x040fe40004f21670 */
[----:B------:R-:W-:-:S02]  /*53d0*/  ISETP.LT.OR P2, PT, R3, 0x9, !P2 ;  /* 0x000000090300780c */ /* 0x000fc40005741670 */
[C---:B------:R-:W-:Y:S02]  /*53e0*/  ISETP.GE.AND P3, PT, R12.reuse, 0x9, PT ;  /* 0x000000090c00780c */ /* 0x040fe40003f66270 */
[----:B------:R-:W-:-:S03]  /*53f0*/  ISETP.GE.AND P0, PT, R12, 0xa, PT ;  /* 0x0000000a0c00780c */ /* 0x000fc60003f06270 */
[-C--:B------:R-:W-:Y:S02]  /*5400*/  @!P4 IMAD R9, R56, R22.reuse, RZ ;  /* 0x000000163809c224 */ /* 0x080fe400078e02ff */
[-C--:B------:R-:W-:Y:S02]  /*5410*/  @!P5 IMAD R57, R57, R22.reuse, RZ ;  /* 0x000000163939d224 */ /* 0x080fe400078e02ff */
[-C--:B------:R-:W-:Y:S01]  /*5420*/  @!P1 IMAD R11, R58, R22.reuse, RZ ;  /* 0x000000163a0b9224 */ /* 0x080fe200078e02ff */
[----:B------:R0:W-:Y:S01]  /*5430*/  @!P4 STG.E.U8 desc[UR36][R4.64], R9 ;  /* 0x000000090400c986 */ /* 0x0001e2000c101124 */
[----:B------:R-:W-:Y:S01]  /*5440*/  ISETP.LT.OR P4, PT, R3, 0x1, !P3 ;  /* 0x000000010300780c */ /* 0x000fe20005f81670 */
[----:B------:R-:W-:Y:S02]  /*5450*/  @!P2 IMAD R59, R59, R22, RZ ;  /* 0x000000163b3ba224 */ /* 0x000fe400078e02ff */
[----:B------:R-:W-:Y:S01]  /*5460*/  @!P5 STG.E.U8 desc[UR36][R4.64+0x1], R57 ;  /* 0x000001390400d986 */ /* 0x000fe2000c101124 */
[----:B------:R-:W-:-:S02]  /*5470*/  ISETP.LT.OR P5, PT, R3, 0x1, !P0 ;  /* 0x000000010300780c */ /* 0x000fc400047a1670 */
[C---:B------:R-:W-:Y:S01]  /*5480*/  ISETP.LT.OR P0, PT, R3.reuse, 0x9, !P0 ;  /* 0x000000090300780c */ /* 0x040fe20004701670 */
[----:B------:R1:W-:Y:S01]  /*5490*/  @!P1 STG.E.U8 desc[UR36][R6.64], R11 ;  /* 0x0000000b06009986 */ /* 0x0003e2000c101124 */
[----:B------:R-:W-:Y:S02]  /*54a0*/  ISETP.LT.OR P1, PT, R3, 0x9, !P3 ;  /* 0x000000090300780c */ /* 0x000fe40005f21670 */
[C---:B------:R-:W-:Y:S01]  /*54b0*/  ISETP.GE.AND P3, PT, R12.reuse, 0x11, PT ;  /* 0x000000110c00780c */ /* 0x040fe20003f66270 */
[----:B------:R-:W-:Y:S01]  /*54c0*/  @!P2 STG.E.U8 desc[UR36][R6.64+0x1], R59 ;  /* 0x0000013b0600a986 */ /* 0x000fe2000c101124 */
[----:B------:R-:W-:Y:S01]  /*54d0*/  ISETP.GE.AND P2, PT, R12, 0x12, PT ;  /* 0x000000120c00780c */ /* 0x000fe20003f46270 */
[----:B------:R-:W-:-:S04]  /*54e0*/  @!P4 IMAD R13, R60, R22, RZ ;  /* 0x000000163c0dc224 */ /* 0x000fc800078e02ff */
[-C--:B------:R-:W-:Y:S01]  /*54f0*/  @!P5 IMAD R61, R61, R22.reuse, RZ ;  /* 0x000000163d3dd224 */ /* 0x080fe200078e02ff */
[----:B------:R-:W-:Y:S01]  /*5500*/  @!P4 STG.E.U8 desc[UR36][R4.64+0x8], R13 ;  /* 0x0000080d0400c986 */ /* 0x000fe2000c101124 */
[----:B------:R-:W-:Y:S01]  /*5510*/  ISETP.LT.OR P4, PT, R3, 0x1, !P3 ;  /* 0x000000010300780c */ /* 0x000fe20005f81670 */
[-C--:B------:R-:W-:Y:S02]  /*5520*/  @!P0 IMAD R63, R63, R22.reuse, RZ ;  /* 0x000000163f3f8224 */ /* 0x080fe400078e02ff */
[----:B------:R-:W-:Y:S01]  /*5530*/  @!P5 STG.E.U8 desc[UR36][R4.64+0x9], R61 ;  /* 0x0000093d0400d986 */ /* 0x000fe2000c101124 */
[C---:B------:R-:W-:Y:S01]  /*5540*/  ISETP.LT.OR P5, PT, R3.reuse, 0x1, !P2 ;  /* 0x000000010300780c */ /* 0x040fe200057a1670 */
[----:B0-----:R-:W-:Y:S01]  /*5550*/  @!P1 IMAD R9, R62, R22, RZ ;  /* 0x000000163e099224 */ /* 0x001fe200078e02ff */
[----:B------:R-:W-:Y:S01]  /*5560*/  ISETP.LT.OR P2, PT, R3, 0x9, !P2 ;  /* 0x000000090300780c */ /* 0x000fe20005741670 */
[----:B------:R-:W-:Y:S01]  /*5570*/  @!P0 STG.E.U8 desc[UR36][R6.64+0x9], R63 ;  /* 0x0000093f06008986 */ /* 0x000fe2000c101124 */
[----:B------:R-:W-:-:S03]  /*5580*/  ISETP.GE.AND P0, PT, R12, 0x1a, PT ;  /* 0x0000001a0c00780c */ /* 0x000fc60003f06270 */
[----:B------:R0:W-:Y:S01]  /*5590*/  @!P1 STG.E.U8 desc[UR36][R6.64+0x8], R9 ;  /* 0x0000080906009986 */ /* 0x0001e2000c101124 */
[----:B------:R-:W-:Y:S01]  /*55a0*/  ISETP.LT.OR P1, PT, R3, 0x9, !P3 ;  /* 0x000000090300780c */ /* 0x000fe20005f21670 */
[----:B-1----:R-:W-:Y:S01]  /*55b0*/  @!P4 IMAD R11, R48, R22, RZ ;  /* 0x00000016300bc224 */ /* 0x002fe200078e02ff */
[----:B------:R-:W-:-:S03]  /*55c0*/  ISETP.GE.AND P3, PT, R12, 0x19, PT ;  /* 0x000000190c00780c */ /* 0x000fc60003f66270 */
[-C--:B------:R-:W-:Y:S01]  /*55d0*/  @!P5 IMAD R49, R49, R22.reuse, RZ ;  /* 0x000000163131d224 */ /* 0x080fe200078e02ff */
[----:B------:R-:W-:Y:S01]  /*55e0*/  @!P4 STG.E.U8 desc[UR36][R4.64+0x10], R11 ;  /* 0x0000100b0400c986 */ /* 0x000fe2000c101124 */
[----:B------:R-:W-:Y:S01]  /*55f0*/  ISETP.LT.OR P4, PT, R3, 0x1, !P3 ;  /* 0x000000010300780c */ /* 0x000fe20005f81670 */
[-C--:B------:R-:W-:Y:S02]  /*5600*/  @!P2 IMAD R51, R51, R22.reuse, RZ ;  /* 0x000000163333a224 */ /* 0x080fe400078e02ff */
[----:B------:R-:W-:Y:S01]  /*5610*/  @!P5 STG.E.U8 desc[UR36][R4.64+0x11], R49 ;  /* 0x000011310400d986 */ /* 0x000fe2000c101124 */
[C---:B------:R-:W-:Y:S02]  /*5620*/  ISETP.LT.OR P5, PT, R3.reuse, 0x1, !P0 ;  /* 0x000000010300780c */ /* 0x040fe400047a1670 */
[----:B0-----:R-:W-:Y:S01]  /*5630*/  @!P1 IMAD R9, R50, R22, RZ ;  /* 0x0000001632099224 */ /* 0x001fe200078e02ff */
[----:B------:R-:W-:Y:S01]  /*5640*/  @!P2 STG.E.U8 desc[UR36][R6.64+0x11], R51 ;  /* 0x000011330600a986 */ /* 0x000fe2000c101124 */
[----:B------:R-:W-:-:S02]  /*5650*/  ISETP.LT.OR P0, PT, R3, 0x9, !P0 ;  /* 0x000000090300780c */ /* 0x000fc40004701670 */
[----:B------:R-:W-:Y:S01]  /*5660*/  ISETP.GE.AND P2, PT, R12, 0x22, PT ;  /* 0x000000220c00780c */ /* 0x000fe20003f46270 */
[----:B------:R0:W-:Y:S01]  /*5670*/  @!P1 STG.E.U8 desc[UR36][R6.64+0x10], R9 ;  /* 0x0000100906009986 */ /* 0x0001e2000c101124 */
[----:B------:R-:W-:Y:S01]  /*5680*/  ISETP.LT.OR P1, PT, R3, 0x9, !P3 ;  /* 0x000000090300780c */ /* 0x000fe20005f21670 */
[----:B------:R-:W-:Y:S01]  /*5690*/  @!P4 IMAD R13, R52, R22, RZ ;  /* 0x00000016340dc224 */ /* 0x000fe200078e02ff */
[----:B------:R-:W-:-:S03]  /*56a0*/  ISETP.GE.AND P3, PT, R12, 0x21, PT ;  /* 0x000000210c00780c */ /* 0x000fc60003f66270 */
[-C--:B------:R-:W-:Y:S01]  /*56b0*/  @!P5 IMAD R53, R53, R22.reuse, RZ ;  /* 0x000000163535d224 */ /* 0x080fe200078e02ff */
[----:B------:R-:W-:Y:S01]  /*56c0*/  @!P4 STG.E.U8 desc[UR36][R4.64+0x18], R13 ;  /* 0x0000180d0400c986 */ /* 0x000fe2000c101124 */
[----:B------:R-:W-:Y:S02]  /*56d0*/  ISETP.LT.OR P4, PT, R3, 0x1, !P3 ;  /* 0x000000010300780c */ /* 0x000fe40005f81670 */
[-C--:B------:R-:W-:Y:S01]  /*56e0*/  @!P0 IMAD R55, R55, R22.reuse, RZ ;  /* 0x0000001637378224 */ /* 0x080fe200078e02ff */
[----:B------:R-:W-:Y:S01]  /*56f0*/  @!P5 STG.E.U8 desc[UR36][R4.64+0x19], R53 ;  /* 0x000019350400d986 */ /* 0x000fe2000c101124 */
[C---:B------:R-:W-:Y:S02]  /*5700*/  ISETP.LT.OR P5, PT, R3.reuse, 0x1, !P2 ;  /* 0x000000010300780c */ /* 0x040fe400057a1670 */
[----:B0-----:R-:W-:Y:S01]  /*5710*/  @!P1 IMAD R9, R54, R22, RZ ;  /* 0x0000001636099224 */ /* 0x001fe200078e02ff */
[----:B------:R-:W-:Y:S01]  /*5720*/  ISETP.LT.OR P2, PT, R3, 0x9, !P2 ;  /* 0x000000090300780c */ /* 0x000fe20005741670 */
[----:B------:R-:W-:Y:S01]  /*5730*/  @!P0 STG.E.U8 desc[UR36][R6.64+0x19], R55 ;  /* 0x0000193706008986 */ /* 0x000fe2000c101124 */
[----:B------:R-:W-:-:S03]  /*5740*/  ISETP.GE.AND P0, PT, R12, 0x2a, PT ;  /* 0x0000002a0c00780c */ /* 0x000fc60003f06270 */
[----:B------:R0:W-:Y:S01]  /*5750*/  @!P1 STG.E.U8 desc[UR36][R6.64+0x18], R9 ;  /* 0x0000180906009986 */ /* 0x0001e2000c101124 */
[-C--:B------:R-:W-:Y:S01]  /*5760*/  @!P4 IMAD R11, R40, R22.reuse, RZ ;  /* 0x00000016280bc224 */ /* 0x080fe200078e02ff */
[----:B------:R-:W-:Y:S02]  /*5770*/  ISETP.LT.OR P1, PT, R3, 0x9, !P3 ;  /* 0x000000090300780c */ /* 0x000fe40005f21670 */
[----:B------:R-:W-:Y:S01]  /*5780*/  ISETP.GE.AND P3, PT, R12, 0x29, PT ;  /* 0x000000290c00780c */ /* 0x000fe20003f66270 */
[-C--:B------:R-:W-:Y:S01]  /*5790*/  @!P5 IMAD R41, R41, R22.reuse, RZ ;  /* 0x000000162929d224 */ /* 0x080fe200078e02ff */
[----:B------:R-:W-:Y:S02]  /*57a0*/  @!P4 STG.E.U8 desc[UR36][R4.64+0x20], R11 ;  /* 0x0000200b0400c986 */ /* 0x000fe4000c101124 */
[----:B------:R-:W-:Y:S01]  /*57b0*/  ISETP.LT.OR P4, PT, R3, 0x1, !P3 ;  /* 0x000000010300780c */ /* 0x000fe20005f81670 */
[----:B------:R-:W-:Y:S01]  /*57c0*/  @!P2 IMAD R43, R43, R22, RZ ;  /* 0x000000162b2ba224 */ /* 0x000fe200078e02ff */
[----:B------:R-:W-:Y:S01]  /*57d0*/  @!P5 STG.E.U8 desc[UR36][R4.64+0x21], R41 ;  /* 0x000021290400d986 */ /* 0x000fe2000c101124 */
[----:B------:R-:W-:-:S02]  /*57e0*/  ISETP.LT.OR P5, PT, R3, 0x1, !P0 ;  /* 0x000000010300780c */ /* 0x000fc400047a1670 */
[C---:B------:R-:W-:Y:S01]  /*57f0*/  ISETP.LT.OR P3, PT, R3.reuse, 0x9, !P3 ;  /* 0x000000090300780c */ /* 0x040fe20005f61670 */
[----:B------:R-:W-:Y:S01]  /*5800*/  @!P2 STG.E.U8 desc[UR36][R6.64+0x21], R43 ;  /* 0x0000212b0600a986 */ /* 0x000fe2000c101124 */
[-C--:B0-----:R-:W-:Y:S01]  /*5810*/  @!P1 IMAD R9, R42, R22.reuse, RZ ;  /* 0x000000162a099224 */ /* 0x081fe200078e02ff */
[----:B------:R-:W-:Y:S02]  /*5820*/  ISETP.LT.OR P2, PT, R3, 0x9, !P0 ;  /* 0x000000090300780c */ /* 0x000fe40004741670 */
[----:B------:R-:W-:Y:S02]  /*5830*/  ISETP.GE.AND P0, PT, R12, 0x32, PT ;  /* 0x000000320c00780c */ /* 0x000fe40003f06270 */
[----:B------:R0:W-:Y:S01]  /*5840*/  @!P1 STG.E.U8 desc[UR36][R6.64+0x20], R9 ;  /* 0x0000200906009986 */ /* 0x0001e2000c101124 */
[-C--:B------:R-:W-:Y:S01]  /*5850*/  @!P4 IMAD R13, R44, R22.reuse, RZ ;  /* 0x000000162c0dc224 */ /* 0x080fe200078e02ff */
[----:B------:R-:W-:Y:S02]  /*5860*/  ISETP.GE.AND P1, PT, R12, 0x31, PT ;  /* 0x000000310c00780c */ /* 0x000fe40003f26270 */
[----:B------:R-:W-:-:S02]  /*5870*/  @!P5 IMAD R45, R45, R22, RZ ;  /* 0x000000162d2dd224 */ /* 0x000fc400078e02ff */
[----:B------:R-:W-:Y:S01]  /*5880*/  @!P4 STG.E.U8 desc[UR36][R4.64+0x28], R13 ;  /* 0x0000280d0400c986 */ /* 0x000fe2000c101124 */
[----:B------:R-:W-:Y:S02]  /*5890*/  ISETP.LT.OR P4, PT, R3, 0x1, !P1 ;  /* 0x000000010300780c */ /* 0x000fe40004f81670 */
[-C--:B------:R-:W-:Y:S01]  /*58a0*/  @!P2 IMAD R47, R47, R22.reuse, RZ ;  /* 0x000000162f2fa224 */ /* 0x080fe200078e02ff */
[----:B------:R-:W-:Y:S01]  /*58b0*/  @!P5 STG.E.U8 desc[UR36][R4.64+0x29], R45 ;  /* 0x0000292d0400d986 */ /* 0x000fe2000c101124 */
[C---:B------:R-:W-:Y:S01]  /*58c0*/  ISETP.LT.OR P5, PT, R3.reuse, 0x1, !P0 ;  /* 0x000000010300780c */ /* 0x040fe200047a1670 */
[-C--:B0-----:R-:W-:Y:S01]  /*58d0*/  @!P3 IMAD R9, R46, R22.reuse, RZ ;  /* 0x000000162e09b224 */ /* 0x081fe200078e02ff */
[C---:B------:R-:W-:Y:S01]  /*58e0*/  ISETP.LT.OR P1, PT, R3.reuse, 0x9, !P1 ;  /* 0x000000090300780c */ /* 0x040fe20004f21670 */
[----:B------:R-:W-:Y:S01]  /*58f0*/  @!P2 STG.E.U8 desc[UR36][R6.64+0x29], R47 ;  /* 0x0000292f0600a986 */ /* 0x000fe2000c101124 */
[----:B------:R-:W-:Y:S02]  /*5900*/  ISETP.LT.OR P0, PT, R3, 0x9, !P0 ;  /* 0x000000090300780c */ /* 0x000fe40004701670 */
[C---:B------:R-:W-:Y:S01]  /*5910*/  ISETP.GE.AND P2, PT, R12.reuse, 0x3a, PT ;  /* 0x0000003a0c00780c */ /* 0x040fe20003f46270 */
[----:B------:R0:W-:Y:S01]  /*5920*/  @!P3 STG.E.U8 desc[UR36][R6.64+0x28], R9 ;  /* 0x000028090600b986 */ /* 0x0001e2000c101124 */
[----:B------:R-:W-:Y:S01]  /*5930*/  ISETP.GE.AND P3, PT, R12, 0x39, PT ;  /* 0x000000390c00780c */ /* 0x000fe20003f66270 */
[----:B------:R-:W-:-:S04]  /*5940*/  @!P4 IMAD R11, R32, R22, RZ ;  /* 0x00000016200bc224 */ /* 0x000fc800078e02ff */
[-C--:B------:R-:W-:Y:S01]  /*5950*/  @!P5 IMAD R33, R33, R22.reuse, RZ ;  /* 0x000000162121d224 */ /* 0x080fe200078e02ff */
[----:B------:R-:W-:Y:S01]  /*5960*/  @!P4 STG.E.U8 desc[UR36][R4.64+0x30], R11 ;  /* 0x0000300b0400c986 */ /* 0x000fe2000c101124 */
[----:B------:R-:W-:Y:S02]  /*5970*/  ISETP.LT.OR P4, PT, R3, 0x1, !P3 ;  /* 0x000000010300780c */ /* 0x000fe40005f81670 */
[-C--:B------:R-:W-:Y:S01]  /*5980*/  @!P0 IMAD R35, R35, R22.reuse, RZ ;  /* 0x0000001623238224 */ /* 0x080fe200078e02ff */
[----:B------:R-:W-:Y:S01]  /*5990*/  @!P5 STG.E.U8 desc[UR36][R4.64+0x31], R33 ;  /* 0x000031210400d986 */ /* 0x000fe2000c101124 */
[C---:B------:R-:W-:Y:S01]  /*59a0*/  ISETP.LT.OR P5, PT, R3.reuse, 0x1, !P2 ;  /* 0x000000010300780c */ /* 0x040fe200057a1670 */
[----:B0-----:R-:W-:Y:S01]  /*59b0*/  @!P1 IMAD R9, R34, R22, RZ ;  /* 0x0000001622099224 */ /* 0x001fe200078e02ff */
[----:B------:R-:W-:Y:S01]  /*59c0*/  ISETP.LT.OR P3, PT, R3, 0x9, !P3 ;  /* 0x000000090300780c */ /* 0x000fe20005f61670 */
[----:B------:R-:W-:Y:S01]  /*59d0*/  @!P0 STG.E.U8 desc[UR36][R6.64+0x31], R35 ;  /* 0x0000312306008986 */ /* 0x000fe2000c101124 */
[----:B------:R-:W-:-:S02]  /*59e0*/  ISETP.GE.AND P0, PT, R12, 0x42, PT ;  /* 0x000000420c00780c */ /* 0x000fc40003f06270 */
[----:B------:R-:W-:Y:S01]  /*59f0*/  ISETP.LT.OR P2, PT, R3, 0x9, !P2 ;  /* 0x000000090300780c */ /* 0x000fe20005741670 */
[----:B------:R0:W-:Y:S01]  /*5a00*/  @!P1 STG.E.U8 desc[UR36][R6.64+0x30], R9 ;  /* 0x0000300906009986 */ /* 0x0001e2000c101124 */
[----:B------:R-:W-:Y:S01]  /*5a10*/  ISETP.GE.AND P1, PT, R12, 0x41, PT ;  /* 0x000000410c00780c */ /* 0x000fe20003f26270 */
[----:B------:R-:W-:-:S04]  /*5a20*/  @!P4 IMAD R13, R36, R22, RZ ;  /* 0x00000016240dc224 */ /* 0x000fc800078e02ff */
[-C--:B------:R-:W-:Y:S01]  /*5a30*/  @!P5 IMAD R37, R37, R22.reuse, RZ ;  /* 0x000000162525d224 */ /* 0x080fe200078e02ff */
[----:B------:R-:W-:Y:S01]  /*5a40*/  @!P4 STG.E.U8 desc[UR36][R4.64+0x38], R13 ;  /* 0x0000380d0400c986 */ /* 0x000fe2000c101124 */
[C---:B------:R-:W-:Y:S02]  /*5a50*/  ISETP.LT.OR P4, PT, R3.reuse, 0x1, !P1 ;  /* 0x000000010300780c */ /* 0x040fe40004f81670 */
[C---:B------:R-:W-:Y:S01]  /*5a60*/  ISETP.LT.OR P1, PT, R3.reuse, 0x9, !P1 ;  /* 0x000000090300780c */ /* 0x040fe20004f21670 */
[----:B------:R-:W-:Y:S01]  /*5a70*/  @!P5 STG.E.U8 desc[UR36][R4.64+0x39], R37 ;  /* 0x000039250400d986 */ /* 0x000fe2000c101124 */
[C---:B------:R-:W-:Y:S01]  /*5a80*/  ISETP.LT.OR P5, PT, R3.reuse, 0x1, !P0 ;  /* 0x000000010300780c */ /* 0x040fe200047a1670 */
[-C--:B0-----:R-:W-:Y:S01]  /*5a90*/  @!P3 IMAD R9, R38, R22.reuse, RZ ;  /* 0x000000162609b224 */ /* 0x081fe200078e02ff */
[----:B------:R-:W-:Y:S01]  /*5aa0*/  ISETP.LT.OR P0, PT, R3, 0x9, !P0 ;  /* 0x000000090300780c */ /* 0x000fe20004701670 */
[----:B------:R-:W-:-:S03]  /*5ab0*/  @!P2 IMAD R39, R39, R22, RZ ;  /* 0x000000162727a224 */ /* 0x000fc600078e02ff */
[----:B------:R0:W-:Y:S01]  /*5ac0*/  @!P3 STG.E.U8 desc[UR36][R6.64+0x38], R9 ;  /* 0x000038090600b986 */ /* 0x0001e2000c101124 */
[----:B------:R-:W-:Y:S02]  /*5ad0*/  ISETP.GE.AND P3, PT, R12, 0x4a, PT ;  /* 0x0000004a0c00780c */ /* 0x000fe40003f66270 */
[-C--:B------:R-:W-:Y:S01]  /*5ae0*/  @!P4 IMAD R11, R24, R22.reuse, RZ ;  /* 0x00000016180bc224 */ /* 0x080fe200078e02ff */
[----:B------:R-:W-:Y:S01]  /*5af0*/  @!P2 STG.E.U8 desc[UR36][R6.64+0x39], R39 ;  /* 0x000039270600a986 */ /* 0x000fe2000c101124 */
[----:B------:R-:W-:Y:S02]  /*5b00*/  ISETP.GE.AND P2, PT, R12, 0x49, PT ;  /* 0x000000490c00780c */ /* 0x000fe40003f46270 */
[-C--:B------:R-:W-:Y:S01]  /*5b10*/  @!P5 IMAD R25, R25, R22.reuse, RZ ;  /* 0x000000161919d224 */ /* 0x080fe200078e02ff */
[----:B------:R1:W-:Y:S01]  /*5b20*/  @!P4 STG.E.U8 desc[UR36][R4.64+0x40], R11 ;  /* 0x0000400b0400c986 */ /* 0x0003e2000c101124 */
[----:B------:R-:W-:Y:S01]  /*5b30*/  ISETP.LT.OR P4, PT, R3, 0x1, !P2 ;  /* 0x000000010300780c */ /* 0x000fe20005781670 */
[----:B------:R-:W-:Y:S01]  /*5b40*/  @!P0 IMAD R27, R27, R22, RZ ;  /* 0x000000161b1b8224 */ /* 0x000fe200078e02ff */
[C---:B------:R-:W-:Y:S01]  /*5b50*/  ISETP.LT.OR P2, PT, R3.reuse, 0x9, !P2 ;  /* 0x000000090300780c */ /* 0x040fe20005741670 */
[----:B------:R2:W-:Y:S01]  /*5b60*/  @!P5 STG.E.U8 desc[UR36][R4.64+0x41], R25 ;  /* 0x000041190400d986 */ /* 0x0005e2000c101124 */
[----:B------:R-:W-:-:S02]  /*5b70*/  ISETP.LT.OR P5, PT, R3, 0x1, !P3 ;  /* 0x000000010300780c */ /* 0x000fc40005fa1670 */
[----:B------:R-:W-:Y:S01]  /*5b80*/  ISETP.LT.OR P3, PT, R3, 0x9, !P3 ;  /* 0x000000090300780c */ /* 0x000fe20005f61670 */
[-C--:B------:R-:W-:Y:S01]  /*5b90*/  @!P1 IMAD R3, R26, R22.reuse, RZ ;  /* 0x000000161a039224 */ /* 0x080fe200078e02ff */
[----:B------:R2:W-:Y:S04]  /*5ba0*/  @!P0 STG.E.U8 desc[UR36][R6.64+0x41], R27 ;  /* 0x0000411b06008986 */ /* 0x0005e8000c101124 */
[----:B------:R2:W-:Y:S01]  /*5bb0*/  @!P1 STG.E.U8 desc[UR36][R6.64+0x40], R3 ;  /* 0x0000400306009986 */ /* 0x0005e2000c101124 */
[-C--:B0-----:R-:W-:Y:S02]  /*5bc0*/  @!P4 IMAD R9, R28, R22.reuse, RZ ;  /* 0x000000161c09c224 */ /* 0x081fe400078e02ff */
[-C--:B-1----:R-:W-:Y:S02]  /*5bd0*/  @!P2 IMAD R11, R30, R22.reuse, RZ ;  /* 0x000000161e0ba224 */ /* 0x082fe400078e02ff */
[-C--:B------:R-:W-:Y:S01]  /*5be0*/  @!P5 IMAD R29, R29, R22.reuse, RZ ;  /* 0x000000161d1dd224 */ /* 0x080fe200078e02ff */
[----:B------:R2:W-:Y:S01]  /*5bf0*/  @!P4 STG.E.U8 desc[UR36][R4.64+0x48], R9 ;  /* 0x000048090400c986 */ /* 0x0005e2000c101124 */
[----:B------:R-:W-:-:S03]  /*5c00*/  @!P3 IMAD R31, R31, R22, RZ ;  /* 0x000000161f1fb224 */ /* 0x000fc600078e02ff */
[----:B------:R2:W-:Y:S04]  /*5c10*/  @!P5 STG.E.U8 desc[UR36][R4.64+0x49], R29 ;  /* 0x0000491d0400d986 */ /* 0x0005e8000c101124 */
[----:B------:R2:W-:Y:S04]  /*5c20*/  @!P2 STG.E.U8 desc[UR36][R6.64+0x48], R11 ;  /* 0x0000480b0600a986 */ /* 0x0005e8000c101124 */
[----:B------:R2:W-:Y:S02]  /*5c30*/  @!P3 STG.E.U8 desc[UR36][R6.64+0x49], R31 ;  /* 0x0000491f0600b986 */ /* 0x0005e4000c101124 */
.L_x_110:
[----:B------:R-:W-:Y:S05]  /*5c40*/  BSYNC B0 ;  /* 0x0000000000007941 */ /* 0x000fea0003800000 */
.L_x_28:
[----:B------:R-:W-:Y:S01]  /*5c50*/  ULDC UR4, c[0x0][0xc] ;  /* 0x0000030000047ab9 */ /* 0x000fe20000000800 */
[----:B------:R-:W-:Y:S01]  /*5c60*/  ULDC UR5, c[0x0][0x10] ;  /* 0x0000040000057ab9 */ /* 0x000fe20000000800 */
[----:B--2---:R-:W2:Y:S01]  /*5c70*/  LDC R3, c[0x0][0x14] ;  /* 0x00000500ff037b82 */ /* 0x004ea20000000800 */
[----:B------:R-:W-:Y:S01]  /*5c80*/  UIMAD.WIDE.U32 UR4, UR4, UR5, URZ ;  /* 0x00000005040472a5 */ /* 0x000fe2000f8e003f */
[----:B------:R-:W-:Y:S02]  /*5c90*/  IMAD.MOV.U32 R66, RZ, RZ, -0x1 ;  /* 0xffffffffff427424 */ /* 0x000fe400078e00ff */
[----:B------:R-:W-:-:S03]  /*5ca0*/  IMAD.MOV.U32 R67, RZ, RZ, -0x1 ;  /* 0xffffffffff437424 */ /* 0x000fc600078e00ff */
[----:B--2---:R-:W-:-:S04]  /*5cb0*/  IMAD.WIDE.U32 R16, R3, UR4, R16 ;  /* 0x0000000403107c25 */ /* 0x004fc8000f8e0010 */
[----:B------:R-:W-:Y:S01]  /*5cc0*/  IMAD R3, R3, UR5, RZ ;  /* 0x0000000503037c24 */ /* 0x000fe2000f8e02ff */
[----:B------:R-:W-:Y:S02]  /*5cd0*/  ULDC.64 UR4, c[0x0][0x650] ;  /* 0x0001940000047ab9 */ /* 0x000fe40000000a00 */
[----:B------:R-:W-:Y:S01]  /*5ce0*/  ISETP.GE.U32.AND P0, PT, R16, UR4, PT ;  /* 0x0000000410007c0c */ /* 0x000fe2000bf06070 */
[--C-:B------:R-:W-:Y:S01]  /*5cf0*/  IMAD.IADD R17, R17, 0x1, R3.reuse ;  /* 0x0000000111117824 */ /* 0x100fe200078e0203 */
[----:B------:R-:W-:-:S04]  /*5d00*/  PRMT R3, RZ, 0x7610, R3 ;  /* 0x00007610ff037816 */ /* 0x000fc80000000003 */
[----:B------:R-:W-:-:S13]  /*5d10*/  ISETP.GE.U32.AND.EX P0, PT, R17, UR5, PT, P0 ;  /* 0x0000000511007c0c */ /* 0x000fda000bf06100 */
[----:B------:R-:W-:Y:S05]  /*5d20*/  @P0 BRA `(.L_x_111) ;  /* 0x0000000400640947 */ /* 0x000fea0003800000 */
[----:B------:R-:W2:Y:S01]  /*5d30*/  S2R R12, SR_CTAID.X ;  /* 0x00000000000c7919 */ /* 0x000ea20000002500 */
[----:B------:R-:W3:Y:S01]  /*5d40*/  LDC.64 R10, c[0x0][0x628] ;  /* 0x00018a00ff0a7b82 */ /* 0x000ee20000000a00 */
[----:B------:R-:W-:Y:S01]  /*5d50*/  ULDC UR4, c[0x0][0x150] ;  /* 0x0000540000047ab9 */ /* 0x000fe20000000800 */
[----:B------:R-:W-:Y:S01]  /*5d60*/  IMAD.MOV.U32 R8, RZ, RZ, R16 ;  /* 0x000000ffff087224 */ /* 0x000fe200078e0010 */
[----:B------:R-:W0:Y:S01]  /*5d70*/  S2R R24, SR_CTAID.Y ;  /* 0x0000000000187919 */ /* 0x000e220000002600 */
[----:B------:R-:W-:-:S04]  /*5d80*/  IMAD.MOV.U32 R9, RZ, RZ, R17 ;  /* 0x000000ffff097224 */ /* 0x000fc800078e0011 */
[----:B------:R-:W0:Y:S08]  /*5d90*/  LDC R21, c[0x0][0x144] ;  /* 0x00005100ff157b82 */ /* 0x000e300000000800 */
[----:B------:R-:W0:Y:S08]  /*5da0*/  LDC R0, c[0x0][0x630] ;  /* 0x00018c00ff007b82 */ /* 0x000e300000000800 */
[----:B------:R-:W0:Y:S01]  /*5db0*/  LDC.64 R14, c[0x0][0x620] ;  /* 0x00018800ff0e7b82 */ /* 0x000e220000000a00 */
[----:B---3--:R-:W-:-:S04]  /*5dc0*/  ISETP.NE.U32.AND P0, PT, R10, RZ, PT ;  /* 0x000000ff0a00720c */ /* 0x008fc80003f05070 */
[----:B------:R-:W-:Y:S02]  /*5dd0*/  ISETP.NE.AND.EX P0, PT, R11, RZ, PT, P0 ;  /* 0x000000ff0b00720c */ /* 0x000fe40003f05300 */
[----:B--2---:R-:W-:-:S05]  /*5de0*/  I2FP.F32.U32 R3, R12 ;  /* 0x0000000c00037245 */ /* 0x004fca0000201000 */
[----:B------:R-:W-:-:S04]  /*5df0*/  FMUL R3, R3, UR4 ;  /* 0x0000000403037c20 */ /* 0x000fc80008400000 */
[----:B------:R2:W3:Y:S02]  /*5e00*/  F2I.U32.TRUNC.NTZ R20, R3 ;  /* 0x0000000300147305 */ /* 0x0004e4000020f000 */
[----:B------:R-:W-:Y:S05]  /*5e10*/  @!P0 BRA `(.L_x_112) ;  /* 0x0000000000288947 */ /* 0x000fea0003800000 */
[----:B--2---:R-:W2:Y:S02]  /*5e20*/  LDC R3, c[0x0][0x634] ;  /* 0x00018d00ff037b82 */ /* 0x004ea40000000800 */
[----:B--2---:R-:W-:-:S05]  /*5e30*/  IADD3 R3, P0, R16, R3, RZ ;  /* 0x0000000310037210 */ /* 0x004fca0007f1e0ff */
[----:B-1----:R-:W-:-:S04]  /*5e40*/  IMAD.X R13, RZ, RZ, R17, P0 ;  /* 0x000000ffff0d7224 */ /* 0x002fc800000e0611 */
[----:B0-----:R-:W-:-:S04]  /*5e50*/  IMAD.WIDE.U32 R4, R13, R10, RZ ;  /* 0x0000000a0d047225 */ /* 0x001fc800078e00ff */
[----:B----4-:R-:W-:-:S04]  /*5e60*/  IMAD.WIDE.U32 R6, P0, R3, R11, R4 ;  /* 0x0000000b03067225 */ /* 0x010fc80007800004 */
[----:B------:R-:W-:-:S04]  /*5e70*/  IMAD.WIDE.U32 R4, R3, R10, RZ ;  /* 0x0000000a03047225 */ /* 0x000fc800078e00ff */
[----:B------:R-:W-:Y:S01]  /*5e80*/  IMAD.X R9, RZ, RZ, RZ, P0 ;  /* 0x000000ffff097224 */ /* 0x000fe200000e06ff */
[----:B------:R-:W-:Y:S01]  /*5e90*/  IADD3 RZ, P0, R5, R6, RZ ;  /* 0x0000000605ff7210 */ /* 0x000fe20007f1e0ff */
[----:B------:R-:W-:-:S04]  /*5ea0*/  IMAD.MOV.U32 R8, RZ, RZ, R7 ;  /* 0x000000ffff087224 */ /* 0x000fc800078e0007 */
[----:B------:R-:W-:-:S08]  /*5eb0*/  IMAD.WIDE.U32.X R8, R13, R11, R8, P0 ;  /* 0x0000000b0d087225 */ /* 0x000fd000000e0408 */
.L_x_112:
[----:B------:R-:W1:Y:S01]  /*5ec0*/  LDC.64 R28, c[0x0][0x640] ;  /* 0x00019000ff1c7b82 */ /* 0x000e620000000a00 */
[-CC-:B0-----:R-:W-:Y:S01]  /*5ed0*/  SHF.R.U64 R67, R8, R0.reuse, R9.reuse ;  /* 0x0000000008437219 */ /* 0x181fe20000001209 */
[----:B---3--:R-:W-:Y:S01]  /*5ee0*/  IMAD.MOV R20, RZ, RZ, -R20 ;  /* 0x000000ffff147224 */ /* 0x008fe200078e0a14 */
[----:B------:R-:W-:Y:S01]  /*5ef0*/  SHF.R.U32.HI R0, RZ, R0, R9 ;  /* 0x00000000ff007219 */ /* 0x000fe20000011609 */
[----:B------:R-:W-:Y:S01]  /*5f00*/  ULDC UR4, c[0x0][0x154] ;  /* 0x0000550000047ab9 */ /* 0x000fe20000000800 */
[----:B--2---:R-:W-:Y:S01]  /*5f10*/  IADD3 R3, P0, RZ, -R67, RZ ;  /* 0x80000043ff037210 */ /* 0x004fe20007f1e0ff */
[----:B------:R-:W-:Y:S02]  /*5f20*/  IMAD R21, R21, R20, R12 ;  /* 0x0000001415157224 */ /* 0x000fe400078e020c */
[----:B-1--4-:R-:W0:Y:S01]  /*5f30*/  LDC R6, c[0x0][0x618] ;  /* 0x00018600ff067b82 */ /* 0x012e220000000800 */
[----:B------:R-:W-:Y:S02]  /*5f40*/  IMAD.MOV.U32 R7, RZ, RZ, 0x1 ;  /* 0x00000001ff077424 */ /* 0x000fe400078e00ff */
[----:B------:R-:W-:-:S04]  /*5f50*/  IMAD.X R5, RZ, RZ, ~R0, P0 ;  /* 0x000000ffff057224 */ /* 0x000fc800000e0e00 */
[-C--:B------:R-:W-:Y:S01]  /*5f60*/  IMAD R0, R5, R14.reuse, RZ ;  /* 0x0000000e05007224 */ /* 0x080fe200078e02ff */
[----:B------:R-:W1:Y:S01]  /*5f70*/  LDC R8, c[0x0][0x608] ;  /* 0x00018200ff087b82 */ /* 0x000e620000000800 */
[----:B------:R-:W-:-:S04]  /*5f80*/  IMAD.WIDE.U32 R4, R3, R14, R16 ;  /* 0x0000000e03047225 */ /* 0x000fc800078e0010 */
[----:B------:R-:W-:Y:S01]  /*5f90*/  IMAD R3, R3, R15, R0 ;  /* 0x0000000f03037224 */ /* 0x000fe200078e0200 */
[----:B------:R-:W-:Y:S02]  /*5fa0*/  I2FP.F32.U32 R0, R24 ;  /* 0x0000001800007245 */ /* 0x000fe40000201000 */
[----:B------:R-:W2:Y:S01]  /*5fb0*/  LDC R26, c[0x0][0x658] ;  /* 0x00019600ff1a7b82 */ /* 0x000ea20000000800 */
[----:B------:R-:W-:Y:S01]  /*5fc0*/  IMAD.IADD R3, R5, 0x1, R3 ;  /* 0x0000000105037824 */ /* 0x000fe200078e0203 */
[----:B------:R-:W-:Y:S01]  /*5fd0*/  ISETP.NE.U32.AND P0, PT, R28, RZ, PT ;  /* 0x000000ff1c00720c */ /* 0x000fe20003f05070 */
[----:B------:R-:W-:Y:S01]  /*5fe0*/  FMUL R0, R0, UR4 ;  /* 0x0000000400007c20 */ /* 0x000fe20008400000 */
[----:B------:R-:W-:Y:S02]  /*5ff0*/  IMAD.MOV.U32 R5, RZ, RZ, -0x1 ;  /* 0xffffffffff057424 */ /* 0x000fe400078e00ff */
[----:B------:R-:W-:Y:S01]  /*6000*/  ISETP.NE.AND.EX P0, PT, R29, RZ, PT, P0 ;  /* 0x000000ff1d00720c */ /* 0x000fe20003f05300 */
[----:B------:R3:W4:Y:S01]  /*6010*/  F2I.U32.TRUNC.NTZ R13, R0 ;  /* 0x00000000000d7305 */ /* 0x000722000020f000 */
[----:B------:R-:W3:Y:S01]  /*6020*/  LDC R15, c[0x0][0x148] ;  /* 0x00005200ff0f7b82 */ /* 0x000ee20000000800 */
[----:B0-----:R-:W-:-:S02]  /*6030*/  SHF.R.U64 R12, R4, R6, R3 ;  /* 0x00000006040c7219 */ /* 0x001fc40000001203 */
[----:B------:R-:W-:-:S05]  /*6040*/  SHF.R.U32.HI R3, RZ, R6, R3 ;  /* 0x00000006ff037219 */ /* 0x000fca0000011603 */
[----:B------:R-:W0:Y:S01]  /*6050*/  LDC R20, c[0x0][0x600] ;  /* 0x00018000ff147b82 */ /* 0x000e220000000800 */
[-CC-:B-1----:R-:W-:Y:S02]  /*6060*/  SHF.R.U64 R10, R12, R8.reuse, R3.reuse ;  /* 0x000000080c0a7219 */ /* 0x182fe40000001203 */
[----:B------:R-:W-:-:S05]  /*6070*/  SHF.R.U32.HI R3, RZ, R8, R3 ;  /* 0x00000008ff037219 */ /* 0x000fca0000011603 */
[----:B------:R-:W1:Y:S01]  /*6080*/  LDC R27, c[0x0][0x648] ;  /* 0x00019200ff1b7b82 */ /* 0x000e620000000800 */
[-C--:B--2---:R-:W-:Y:S02]  /*6090*/  SHF.L.U32 R4, R5, R26.reuse, RZ ;  /* 0x0000001a05047219 */ /* 0x084fe400000006ff */
[-CC-:B------:R-:W-:Y:S02]  /*60a0*/  SHF.R.U64 R14, R10, R26.reuse, R3.reuse ;  /* 0x0000001a0a0e7219 */ /* 0x180fe40000001203 */
[----:B------:R-:W-:Y:S02]  /*60b0*/  SHF.R.U32.HI R5, RZ, R26, R3 ;  /* 0x0000001aff057219 */ /* 0x000fe40000011603 */
[----:B------:R-:W-:Y:S01]  /*60c0*/  LOP3.LUT R25, RZ, R4, RZ, 0x33, !PT ;  /* 0x00000004ff197212 */ /* 0x000fe200078e33ff */
[----:B------:R-:W2:Y:S01]  /*60d0*/  LDC R30, c[0x0][0x638] ;  /* 0x00018e00ff1e7b82 */ /* 0x000ea20000000800 */
[----:B------:R-:W-:Y:S01]  /*60e0*/  SHF.L.U32 R26, R7, R26, RZ ;  /* 0x0000001a071a7219 */ /* 0x000fe200000006ff */
[----:B------:R-:W-:-:S06]  /*60f0*/  IMAD.MOV.U32 R4, RZ, RZ, R14 ;  /* 0x000000ffff047224 */ /* 0x000fcc00078e000e */
[----:B------:R-:W0:Y:S01]  /*6100*/  LDC R31, c[0x0][0x610] ;  /* 0x00018400ff1f7b82 */ /* 0x000e220000000800 */
[----:B----4-:R-:W-:Y:S05]  /*6110*/  @!P0 BRA `(.L_x_113) ;  /* 0x0000000000288947 */ /* 0x010fea0003800000 */
[----:B------:R-:W4:Y:S02]  /*6120*/  LDC R3, c[0x0][0x64c] ;  /* 0x00019300ff037b82 */ /* 0x000f240000000800 */
[----:B----4-:R-:W-:-:S05]  /*6130*/  IADD3 R3, P0, R14, R3, RZ ;  /* 0x000000030e037210 */ /* 0x010fca0007f1e0ff */
        /* <DEDUP_REMOVED lines=8> */
.L_x_113:
[----:B------:R-:W-:Y:S01]  /*61c0*/  ISETP.NE.AND P0, PT, R2, 0x1, PT ;  /* 0x000000010200780c */ /* 0x000fe20003f05270 */
[----:B0-----:R-:W-:Y:S01]  /*61d0*/  VIADD R7, R20, 0xffffffff ;  /* 0xffffffff14077836 */ /* 0x001fe20000000000 */
[----:B-1-3--:R-:W-:Y:S01]  /*61e0*/  SHF.R.U64 R0, R4, R27, R5 ;  /* 0x0000001b04007219 */ /* 0x00afe20000001205 */
[----:B------:R-:W-:Y:S01]  /*61f0*/  IMAD.MOV R13, RZ, RZ, -R13 ;  /* 0x000000ffff0d7224 */ /* 0x000fe200078e0a0d */
[----:B------:R-:W-:Y:S01]  /*6200*/  LOP3.LUT R5, R10, R25, RZ, 0xc0, !PT ;  /* 0x000000190a057212 */ /* 0x000fe200078ec0ff */
[----:B------:R-:W-:Y:S01]  /*6210*/  IMAD.MOV.U32 R4, RZ, RZ, 0x1 ;  /* 0x00000001ff047424 */ /* 0x000fe200078e00ff */
[----:B------:R-:W-:Y:S01]  /*6220*/  LOP3.LUT R12, R12, R7, RZ, 0xc0, !PT ;  /* 0x000000070c0c7212 */ /* 0x000fe200078ec0ff */
[----:B------:R-:W-:Y:S02]  /*6230*/  IMAD.MOV R3, RZ, RZ, -R0 ;  /* 0x000000ffff037224 */ /* 0x000fe400078e0a00 */
[----:B------:R-:W-:Y:S02]  /*6240*/  IMAD R0, R26, R0, R5 ;  /* 0x000000001a007224 */ /* 0x000fe400078e0205 */
[----:B--2---:R-:W-:-:S02]  /*6250*/  IMAD R3, R3, R30, R14 ;  /* 0x0000001e03037224 */ /* 0x004fc400078e020e */
[----:B------:R-:W-:Y:S02]  /*6260*/  @P0 IMAD R21, R15, R13, R24 ;  /* 0x0000000d0f150224 */ /* 0x000fe400078e0218 */
[----:B------:R-:W-:Y:S01]  /*6270*/  IMAD R5, R3, R20, R12 ;  /* 0x0000001403057224 */ /* 0x000fe200078e020c */
[----:B------:R-:W-:Y:S01]  /*6280*/  PRMT R3, R4, 0x7610, R3 ;  /* 0x0000761004037816 */ /* 0x000fe20000000003 */
[----:B------:R-:W-:-:S05]  /*6290*/  IMAD R0, R0, R31, R21 ;  /* 0x0000001f00007224 */ /* 0x000fca00078e0215 */
[----:B------:R-:W-:Y:S02]  /*62a0*/  SEL R66, R5, R0, !P0 ;  /* 0x0000000005427207 */ /* 0x000fe40004000000 */
[----:B------:R-:W-:-:S07]  /*62b0*/  SEL R0, R0, R5, !P0 ;  /* 0x0000000500007207 */ /* 0x000fce0004000000 */
.L_x_111:
[----:B------:R-:W-:Y:S01]  /*62c0*/  LOP3.LUT P0, RZ, R3, 0xff, RZ, 0xc0, !PT ;  /* 0x000000ff03ff7812 */ /* 0x000fe2000780c0ff */
[----:B------:R-:W-:-:S12]  /*62d0*/  IMAD.MOV.U32 R65, RZ, RZ, R0 ;  /* 0x000000ffff417224 */ /* 0x000fd800078e0000 */
[----:B------:R-:W-:Y:S05]  /*62e0*/  @P0 BRA `(.L_x_114) ;  /* 0xffffffac000c0947 */ /* 0x000fea000383ffff */
[----:B------:R-:W-:Y:S05]  /*62f0*/  EXIT ;  /* 0x000000000000794d */ /* 0x000fea0003800000 */
.L_x_3:
[----:B0-----:R-:W-:Y:S01]  /*6300*/  ULDC.64 UR4, c[0x0][0x650] ;  /* 0x0001940000047ab9 */ /* 0x001fe20000000a00 */
        /* <DEDUP_REMOVED lines=25> */
.L_x_116:
[--C-:B------:R-:W-:Y:S01]  /*64a0*/  SHF.R.U64 R12, R10, R14, R11.reuse ;  /* 0x0000000e0a0c7219 */ /* 0x100fe2000000120b */
[----:B------:R-:W0:Y:S01]  /*64b0*/  LDC R22, c[0x0][0x618] ;  /* 0x00018600ff167b82 */ /* 0x000e220000000800 */
[----:B------:R-:W-:Y:S01]  /*64c0*/  I2FP.F32.U32 R6, R4 ;  /* 0x0000000400067245 */ /* 0x000fe20000201000 */
[----:B------:R-:W-:Y:S01]  /*64d0*/  ULDC UR4, c[0x0][0x150] ;  /* 0x0000540000047ab9 */ /* 0x000fe20000000800 */
[----:B------:R-:W-:Y:S02]  /*64e0*/  SHF.R.U32.HI R5, RZ, R14, R11 ;  /* 0x0000000eff057219 */ /* 0x000fe4000001160b */
[----:B------:R-:W-:Y:S01]  /*64f0*/  IADD3 R9, P0, RZ, -R12, RZ ;  /* 0x8000000cff097210 */ /* 0x000fe20007f1e0ff */
[----:B------:R-:W-:Y:S01]  /*6500*/  FMUL R11, R6, UR4 ;  /* 0x00000004060b7c20 */ /* 0x000fe20008400000 */
[----:B------:R-:W-:Y:S01]  /*6510*/  ULDC UR4, c[0x0][0x154] ;  /* 0x0000550000047ab9 */ /* 0x000fe20000000800 */
[----:B------:R-:W1:Y:S02]  /*6520*/  LDC.64 R24, c[0x0][0x640] ;  /* 0x00019000ff187b82 */ /* 0x000e640000000a00 */
[----:B------:R-:W-:-:S02]  /*6530*/  IMAD.X R5, RZ, RZ, ~R5, P0 ;  /* 0x000000ffff057224 */ /* 0x000fc400000e0e05 */
[----:B------:R-:W2:Y:S01]  /*6540*/  F2I.U32.TRUNC.NTZ R11, R11 ;  /* 0x0000000b000b7305 */ /* 0x000ea2000020f000 */
[----:B------:R-:W-:-:S03]  /*6550*/  IMAD.WIDE.U32 R6, R9, R20, R16 ;  /* 0x0000001409067225 */ /* 0x000fc600078e0010 */
[----:B------:R-:W3:Y:S01]  /*6560*/  LDC R13, c[0x0][0x144] ;  /* 0x00005100ff0d7b82 */ /* 0x000ee20000000800 */
[----:B------:R-:W-:-:S04]  /*6570*/  IMAD R8, R5, R20, RZ ;  /* 0x0000001405087224 */ /* 0x000fc800078e02ff */
[----:B------:R-:W-:Y:S02]  /*6580*/  IMAD R5, R9, R21, R8 ;  /* 0x0000001509057224 */ /* 0x000fe400078e0208 */
[----:B------:R-:W-:Y:S01]  /*6590*/  IMAD.MOV.U32 R8, RZ, RZ, -0x1 ;  /* 0xffffffffff087424 */ /* 0x000fe200078e00ff */
[----:B------:R-:W4:Y:S01]  /*65a0*/  LDC R14, c[0x0][0x608] ;  /* 0x00018200ff0e7b82 */ /* 0x000f220000000800 */
[----:B------:R-:W-:Y:S01]  /*65b0*/  IMAD.IADD R5, R7, 0x1, R5 ;  /* 0x0000000107057824 */ /* 0x000fe200078e0205 */
[----:B------:R-:W-:-:S04]  /*65c0*/  I2FP.F32.U32 R7, R3 ;  /* 0x0000000300077245 */ /* 0x000fc80000201000 */
[-C--:B0-----:R-:W-:Y:S01]  /*65d0*/  SHF.R.U64 R10, R6, R22.reuse, R5 ;  /* 0x00000016060a7219 */ /* 0x081fe20000001205 */
[----:B--2---:R-:W-:Y:S01]  /*65e0*/  IMAD.MOV R6, RZ, RZ, -R11 ;  /* 0x000000ffff067224 */ /* 0x004fe200078e0a0b */
[----:B------:R-:W0:Y:S01]  /*65f0*/  LDC R9, c[0x0][0x658] ;  /* 0x00019600ff097b82 */ /* 0x000e220000000800 */
[----:B-1----:R-:W-:Y:S01]  /*6600*/  ISETP.NE.U32.AND P0, PT, R24, RZ, PT ;  /* 0x000000ff1800720c */ /* 0x002fe20003f05070 */
[----:B------:R-:W-:Y:S01]  /*6610*/  FMUL R7, R7, UR4 ;  /* 0x0000000407077c20 */ /* 0x000fe20008400000 */
[----:B------:R-:W-:Y:S02]  /*6620*/  SHF.R.U32.HI R5, RZ, R22, R5 ;  /* 0x00000016ff057219 */ /* 0x000fe40000011605 */
[----:B------:R-:W-:-:S03]  /*6630*/  ISETP.NE.AND.EX P0, PT, R25, RZ, PT, P0 ;  /* 0x000000ff1900720c */ /* 0x000fc60003f05300 */
[----:B------:R-:W1:Y:S01]  /*6640*/  LDC R20, c[0x0][0x148] ;  /* 0x00005200ff147b82 */ /* 0x000e620000000800 */
[----:B---3--:R-:W-:Y:S02]  /*6650*/  IMAD R23, R13, R6, R4 ;  /* 0x000000060d177224 */ /* 0x008fe400078e0204 */
[----:B------:R-:W-:-:S05]  /*6660*/  IMAD.MOV.U32 R6, RZ, RZ, 0x1 ;  /* 0x00000001ff067424 */ /* 0x000fca00078e00ff */
[----:B------:R-:W2:Y:S01]  /*6670*/  LDC R21, c[0x0][0x600] ;  /* 0x00018000ff157b82 */ /* 0x000ea20000000800 */
[-CC-:B----4-:R-:W-:Y:S02]  /*6680*/  SHF.R.U64 R13, R10, R14.reuse, R5.reuse ;  /* 0x0000000e0a0d7219 */ /* 0x190fe40000001205 */
[----:B------:R-:W-:Y:S02]  /*6690*/  SHF.R.U32.HI R4, RZ, R14, R5 ;  /* 0x0000000eff047219 */ /* 0x000fe40000011605 */
[----:B------:R3:W4:Y:S03]  /*66a0*/  F2I.U32.TRUNC.NTZ R14, R7 ;  /* 0x00000007000e7305 */ /* 0x000726000020f000 */
[----:B------:R-:W1:Y:S01]  /*66b0*/  LDC R26, c[0x0][0x648] ;  /* 0x00019200ff1a7b82 */ /* 0x000e620000000800 */
[-C--:B0-----:R-:W-:Y:S02]  /*66c0*/  SHF.R.U64 R15, R13, R9.reuse, R4 ;  /* 0x000000090d0f7219 */ /* 0x081fe40000001204 */
[----:B------:R-:W-:-:S02]  /*66d0*/  SHF.L.U32 R8, R8, R9, RZ ;  /* 0x0000000908087219 */ /* 0x000fc400000006ff */
[-C--:B------:R-:W-:Y:S01]  /*66e0*/  SHF.R.U32.HI R5, RZ, R9.reuse, R4 ;  /* 0x00000009ff057219 */ /* 0x080fe20000011604 */
[----:B------:R-:W-:Y:S01]  /*66f0*/  IMAD.MOV.U32 R4, RZ, RZ, R15 ;  /* 0x000000ffff047224 */ /* 0x000fe200078e000f */
[----:B------:R-:W-:Y:S01]  /*6700*/  SHF.L.U32 R22, R6, R9, RZ ;  /* 0x0000000906167219 */ /* 0x000fe200000006ff */
[----:B------:R-:W0:Y:S01]  /*6710*/  LDC R27, c[0x0][0x638] ;  /* 0x00018e00ff1b7b82 */ /* 0x000e220000000800 */
[----:B------:R-:W-:-:S07]  /*6720*/  LOP3.LUT R28, RZ, R8, RZ, 0x33, !PT ;  /* 0x00000008ff1c7212 */ /* 0x000fce00078e33ff */
        /* <DEDUP_REMOVED lines=12> */
.L_x_117:
[----:B------:R-:W-:Y:S01]  /*67f0*/  ISETP.NE.AND P0, PT, R2, 0x1, PT ;  /* 0x000000010200780c */ /* 0x000fe20003f05270 */
[----:B--2---:R-:W-:Y:S01]  /*6800*/  VIADD R7, R21, 0xffffffff ;  /* 0xffffffff15077836 */ /* 0x004fe20000000000 */
[----:B-1----:R-:W-:Y:S01]  /*6810*/  SHF.R.U64 R5, R4, R26, R5 ;  /* 0x0000001a04057219 */ /* 0x002fe20000001205 */
[----:B------:R-:W-:Y:S01]  /*6820*/  IMAD.MOV R14, RZ, RZ, -R14 ;  /* 0x000000ffff0e7224 */ /* 0x000fe200078e0a0e */
[----:B------:R-:W-:Y:S01]  /*6830*/  LOP3.LUT R4, R13, R28, RZ, 0xc0, !PT ;  /* 0x0000001c0d047212 */ /* 0x000fe200078ec0ff */
[----:B------:R-:W-:Y:S01]  /*6840*/  IMAD.MOV.U32 R8, RZ, RZ, R12 ;  /* 0x000000ffff087224 */ /* 0x000fe200078e000c */
[----:B------:R-:W-:Y:S01]  /*6850*/  LOP3.LUT R10, R10, R7, RZ, 0xc0, !PT ;  /* 0x000000070a0a7212 */ /* 0x000fe200078ec0ff */
[----:B------:R-:W-:Y:S02]  /*6860*/  IMAD.MOV R6, RZ, RZ, -R5 ;  /* 0x000000ffff067224 */ /* 0x000fe400078e0a05 */
[----:B------:R-:W-:-:S04]  /*6870*/  IMAD R4, R22, R5, R4 ;  /* 0x0000000516047224 */ /* 0x000fc800078e0204 */
[----:B------:R-:W-:Y:S02]  /*6880*/  @P0 IMAD R23, R20, R14, R3 ;  /* 0x0000000e14170224 */ /* 0x000fe400078e0203 */
[----:B0-----:R-:W-:Y:S02]  /*6890*/  IMAD R3, R6, R27, R15 ;  /* 0x0000001b06037224 */ /* 0x001fe400078e020f */
[----:B------:R-:W-:Y:S02]  /*68a0*/  IMAD R7, R4, R29, R23 ;  /* 0x0000001d04077224 */ /* 0x000fe400078e0217 */
[----:B------:R-:W-:Y:S02]  /*68b0*/  IMAD R4, R3, R21, R10 ;  /* 0x0000001503047224 */ /* 0x000fe400078e020a */
[----:B------:R-:W-:-:S03]  /*68c0*/  IMAD.MOV.U32 R6, RZ, RZ, 0x1 ;  /* 0x00000001ff067424 */ /* 0x000fc600078e00ff */
[----:B------:R-:W-:Y:S02]  /*68d0*/  SEL R9, R4, R7, !P0 ;  /* 0x0000000704097207 */ /* 0x000fe40004000000 */
[----:B------:R-:W-:-:S07]  /*68e0*/  SEL R7, R7, R4, !P0 ;  /* 0x0000000407077207 */ /* 0x000fce0004000000 */
.L_x_115:
[----:B------:R-:W-:-:S08]  /*68f0*/  NOP ;  /* 0x0000000000007918 */ /* 0x000fd00000000000 */
[----:B------:R-:W0:-:S00]  /*6900*/  USETMAXREG.DEALLOC.CTAPOOL 0x28 ;  /* 0x00000028000079c8 */ /* 0x000e0000080e0500 */
[----:B0-----:R-:W-:-:S13]  /*6910*/  ISETP.NE.AND P0, PT, R0, RZ, PT ;  /* 0x000000ff0000720c */ /* 0x001fda0003f05270 */
[----:B------:R-:W-:Y:S05]  /*6920*/  @P0 EXIT ;  /* 0x000000000000094d */ /* 0x000fea0003800000 */
[----:B------:R-:W-:Y:S01]  /*6930*/  LOP3.LUT P0, RZ, R6, 0xff, RZ, 0xc0, !PT ;  /* 0x000000ff06ff7812 */ /* 0x000fe2000780c0ff */
[----:B------:R-:W-:Y:S02]  /*6940*/  IMAD.MOV.U32 R3, RZ, RZ, 0x1 ;  /* 0x00000001ff037424 */ /* 0x000fe400078e00ff */
[----:B------:R-:W-:-:S10]  /*6950*/  IMAD.MOV.U32 R0, RZ, RZ, RZ ;  /* 0x000000ffff007224 */ /* 0x000fd400078e00ff */
[----:B------:R-:W-:Y:S05]  /*6960*/  @!P0 BRA `(.L_x_118) ;  /* 0x0000000c00648947 */ /* 0x000fea0003800000 */
[----:B------:R-:W0:Y:S01]  /*6970*/  LDC R0, c[0x0][0x28c] ;  /* 0x0000a300ff007b82 */ /* 0x000e220000000800 */
[----:B------:R-:W-:Y:S01]  /*6980*/  ULDC UR5, c[0x0][0x658] ;  /* 0x0001960000057ab9 */ /* 0x000fe20000000800 */
[----:B------:R-:W-:Y:S01]  /*6990*/  UMOV UR7, 0xffffffff ;  /* 0xffffffff00077882 */ /* 0x000fe20000000000 */
[----:B------:R-:W-:Y:S01]  /*69a0*/  ULDC UR6, c[0x0][0xc] ;  /* 0x0000030000067ab9 */ /* 0x000fe20000000800 */
[----:B------:R-:W-:Y:S01]  /*69b0*/  USHF.L.U32 UR9, UR7, UR5, URZ ;  /* 0x0000000507097299 */ /* 0x000fe2000800063f */
[C---:B------:R-:W-:Y:S01]  /*69c0*/  LOP3.LUT P2, RZ, R18.reuse, 0x7f, RZ, 0xc0, !PT ;  /* 0x0000007f12ff7812 */ /* 0x040fe2000784c0ff */
[----:B------:R-:W-:Y:S01]  /*69d0*/  UMOV UR8, 0x1 ;  /* 0x0000000100087882 */ /* 0x000fe20000000000 */
[----:B------:R-:W-:Y:S01]  /*69e0*/  ULDC UR7, c[0x0][0x10] ;  /* 0x0000040000077ab9 */ /* 0x000fe20000000800 */
[----:B------:R-:W-:Y:S01]  /*69f0*/  LOP3.LUT P0, RZ, R18, 0x1f, RZ, 0xc0, !PT ;  /* 0x0000001f12ff7812 */ /* 0x000fe2000780c0ff */
[----:B------:R-:W-:Y:S01]  /*6a00*/  UIMAD.WIDE.U32 UR6, UR6, UR7, URZ ;  /* 0x00000007060672a5 */ /* 0x000fe2000f8e003f */
[----:B------:R-:W-:Y:S01]  /*6a10*/  BSSY B0, `(.L_x_118) ;  /* 0x00000ce000007945 */ /* 0x000fe20003800000 */
[----:B------:R-:W-:Y:S01]  /*6a20*/  USHF.L.U32 UR5, UR8, UR5, URZ ;  /* 0x0000000508057299 */ /* 0x000fe2000800063f */
[----:B------:R-:W-:Y:S01]  /*6a30*/  IMAD.MOV.U32 R11, RZ, RZ, 0x1 ;  /* 0x00000001ff0b7424 */ /* 0x000fe200078e00ff */
[----:B------:R-:W-:Y:S01]  /*6a40*/  LOP3.LUT R18, R19, 0x2, RZ, 0xfc, !PT ;  /* 0x0000000213127812 */ /* 0x000fe200078efcff */
[----:B------:R-:W-:Y:S01]  /*6a50*/  ULDC UR8, c[0x0][0x14] ;  /* 0x0000050000087ab9 */ /* 0x000fe20000000800 */
[----:B------:R-:W-:Y:S01]  /*6a60*/  PLOP3.LUT P0, PT, P0, P2, PT, 0x8a, 0x0 ;  /* 0x000000000000781c */ /* 0x000fe20000705172 */
[----:B------:R-:W-:-:S02]  /*6a70*/  UIMAD.WIDE.U32 UR30, UR6, UR8, URZ ;  /* 0x00000008061e72a5 */ /* 0x000fc4000f8e003f */
[----:B------:R-:W-:Y:S01]  /*6a80*/  UIMAD UR7, UR7, UR8, URZ ;  /* 0x00000008070772a4 */ /* 0x000fe2000f8e023f */
[----:B------:R-:W-:Y:S01]  /*6a90*/  ULDC UR4, c[0x0][0x600] ;  /* 0x0001800000047ab9 */ /* 0x000fe20000000800 */
[----:B------:R-:W-:Y:S02]  /*6aa0*/  ULOP3.LUT UR6, URZ, UR9, URZ, 0x33, !UPT ;  /* 0x000000093f067292 */ /* 0x000fe4000f8e333f */
[----:B------:R-:W-:Y:S01]  /*6ab0*/  UIADD3 UR4, UR4, -0x1, URZ ;  /* 0xffffffff04047890 */ /* 0x000fe2000fffe03f */
[----:B0-----:R-:W-:Y:S01]  /*6ac0*/  VIADD R0, R0, 0xff ;  /* 0x000000ff00007836 */ /* 0x001fe20000000000 */
[----:B------:R-:W-:Y:S01]  /*6ad0*/  UIADD3 UR7, UR31, UR7, URZ ;  /* 0x000000071f077290 */ /* 0x000fe2000fffe03f */
[----:B------:R-:W-:-:S03]  /*6ae0*/  ULDC.64 UR38, c[0x0][0x198] ;  /* 0x0000660000267ab9 */ /* 0x000fc60000000a00 */
[----:B------:R-:W-:-:S04]  /*6af0*/  SHF.R.S32.HI R3, RZ, 0x1f, R0 ;  /* 0x0000001fff037819 */ /* 0x000fc80000011400 */
[----:B------:R-:W-:Y:S01]  /*6b00*/  LEA.HI R3, R3, R0, RZ, 0x8 ;  /* 0x0000000003037211 */ /* 0x000fe200078f40ff */
[----:B------:R-:W-:-:S03]  /*6b10*/  IMAD.MOV.U32 R0, RZ, RZ, RZ ;  /* 0x000000ffff007224 */ /* 0x000fc600078e00ff */
[----:B------:R-:W-:Y:S01]  /*6b20*/  SHF.R.S32.HI R13, RZ, 0x8, R3 ;  /* 0x00000008ff0d7819 */ /* 0x000fe20000011403 */
[----:B------:R-:W-:-:S04]  /*6b30*/  IMAD.MOV.U32 R3, RZ, RZ, 0x1 ;  /* 0x00000001ff037424 */ /* 0x000fc800078e00ff */
[----:B------:R-:W-:-:S07]  /*6b40*/  VIADD R10, R13, 0x1 ;  /* 0x000000010d0a7836 */ /* 0x000fce0000000000 */
.L_x_130:
[----:B------:R-:W-:-:S03]  /*6b50*/  UMOV UR8, 0xffffffff ;  /* 0xffffffff00087882 */ /* 0x000fc60000000000 */
[----:B------:R-:W-:Y:S05]  /*6b60*/  BRA.DIV UR8, `(.L_x_119) ;  /* 0x0000000e08cc7947 */ /* 0x000fea000b800000 */
[----:B------:R-:W-:-:S13]  /*6b70*/  ELECT P6, URZ, PT ;  /* 0x00000000003f782f */ /* 0x000fda00038c0000 */
.L_x_141:
[----:B------:R-:W0:Y:S01]  /*6b80*/  LDC R4, c[0x0][0x28c] ;  /* 0x0000a300ff047b82 */ /* 0x000e220000000800 */
[----:B------:R-:W-:Y:S01]  /*6b90*/  BSSY B1, `(.L_x_120) ;  /* 0x0000043000017945 */ /* 0x000fe20003800000 */
[----:B0-----:R-:W-:-:S13]  /*6ba0*/  ISETP.LT.OR P6, PT, R4, 0x1, !P6 ;  /* 0x000000010400780c */ /* 0x001fda00077c1670 */
[----:B------:R-:W-:Y:S05]  /*6bb0*/  @P6 BRA `(.L_x_121) ;  /* 0x0000000400006947 */ /* 0x000fea0003800000 */
[----:B------:R-:W-:Y:S02]  /*6bc0*/  IMAD.SHL.U32 R14, R7, 0x80, RZ ;  /* 0x00000080070e7824 */ /* 0x000fe400078e00ff */
[----:B------:R-:W-:Y:S02]  /*6bd0*/  IMAD R15, R9, 0x50, RZ ;  /* 0x00000050090f7824 */ /* 0x000fe400078e02ff */
[----:B------:R-:W-:Y:S02]  /*6be0*/  IMAD.MOV.U32 R20, RZ, RZ, RZ ;  /* 0x000000ffff147224 */ /* 0x000fe400078e00ff */
[----:B------:R-:W-:Y:S02]  /*6bf0*/  IMAD.MOV.U32 R4, RZ, RZ, R10 ;  /* 0x000000ffff047224 */ /* 0x000fe400078e000a */
[----:B------:R-:W-:Y:S02]  /*6c00*/  IMAD.MOV.U32 R5, RZ, RZ, R3 ;  /* 0x000000ffff057224 */ /* 0x000fe400078e0003 */
[----:B------:R-:W-:-:S07]  /*6c10*/  IMAD.MOV.U32 R6, RZ, RZ, R0 ;  /* 0x000000ffff067224 */ /* 0x000fce00078e0000 */
.L_x_125:
[----:B------:R-:W0:Y:S01]  /*6c20*/  S2R R12, SR_CgaCtaId ;  /* 0x00000000000c7919 */ /* 0x000e220000008800 */
[----:B------:R-:W-:Y:S01]  /*6c30*/  MOV R7, 0x400 ;  /* 0x0000040000077802 */ /* 0x000fe20000000f00 */
[----:B------:R-:W1:Y:S03]  /*6c40*/  @!P2 LDC R9, c[0x0][0x500] ;  /* 0x00014000ff09ab82 */ /* 0x000e660000000800 */
[----:B0-----:R-:W-:Y:S02]  /*6c50*/  LEA R21, R12, R7, 0x18 ;  /* 0x000000070c157211 */ /* 0x001fe400078ec0ff */
[----:B------:R-:W-:-:S03]  /*6c60*/  SHF.L.U32 R7, R5, 0x1f, RZ ;  /* 0x0000001f05077819 */ /* 0x000fc600000006ff */
[----:B------:R-:W-:-:S04]  /*6c70*/  IMAD R12, R6, 0x8, R21 ;  /* 0x00000008060c7824 */ /* 0x000fc800078e0215 */
[----:B------:R-:W0:Y:S02]  /*6c80*/  SYNCS.PHASECHK.TRANS64.TRYWAIT P1, [R12+URZ+0x20], R7 ;  /* 0x000020070c0075a7 */ /* 0x000e24000802017f */
[----:B01----:R-:W-:Y:S05]  /*6c90*/  @!P1 BRA `(.L_x_122) ;  /* 0x0000000c00a09947 */ /* 0x003fea0003800000 */
.L_x_142:
[----:B0-----:R-:W-:Y:S01]  /*6ca0*/  PRMT R7, R18, 0x9910, RZ ;  /* 0x0000991012077816 */ /* 0x001fe200000000ff */
[----:B------:R0:W-:Y:S03]  /*6cb0*/  @!P2 SYNCS.ARRIVE.TRANS64 RZ, [R12+URZ], R9 ;  /* 0x000000090cffa9a7 */ /* 0x0001e6000800003f */
[----:B------:R-:W-:-:S13]  /*6cc0*/  ISETP.NE.AND P1, PT, R7, 0x2, PT ;  /* 0x000000020700780c */ /* 0x000fda0003f25270 */
[----:B0-----:R-:W-:Y:S05]  /*6cd0*/  @P1 BRA `(.L_x_123) ;  /* 0x0000000000041947 */ /* 0x001fea0003800000 */
[----:B------:R-:W-:Y:S01]  /*6ce0*/  BPT.TRAP 0x1 ;  /* 0x000000040000795c */ /* 0x000fe20000300000 */
.L_x_123:
[----:B------:R-:W-:Y:S05]  /*6cf0*/  @P0 BRA `(.L_x_124) ;  /* 0x0000000000040947 */ /* 0x000fea0003800000 */
[----:B------:R-:W-:Y:S01]  /*6d00*/  BPT.TRAP 0x1 ;  /* 0x000000040000795c */ /* 0x000fe20000300000 */
.L_x_124:
[--C-:B------:R-:W-:Y:S01]  /*6d10*/  IMAD R7, R6, 0x8000, R21.reuse ;  /* 0x0000800006077824 */ /* 0x100fe200078e0215 */
[----:B------:R-:W-:Y:S01]  /*6d20*/  R2UR UR34, R20 ;  /* 0x00000000142272ca */ /* 0x000fe200000e0000 */
[----:B------:R-:W-:Y:S01]  /*6d30*/  IMAD R21, R6, 0x5000, R21 ;  /* 0x0000500006157824 */ /* 0x000fe200078e0215 */
[----:B------:R-:W-:Y:S01]  /*6d40*/  R2UR UR33, R12 ;  /* 0x000000000c2172ca */ /* 0x000fe200000e0000 */
[----:B------:R-:W-:Y:S01]  /*6d50*/  VIADD R4, R4, 0xffffffff ;  /* 0xffffffff04047836 */ /* 0x000fe20000000000 */
[----:B------:R-:W-:Y:S01]  /*6d60*/  R2UR UR24, R7 ;  /* 0x00000000071872ca */ /* 0x000fe200000e0000 */
[----:B------:R-:W-:Y:S01]  /*6d70*/  UIADD3 UR14, UP0, UR38, 0xf0, URZ ;  /* 0x000000f0260e7890 */ /* 0x000fe2000ff1e03f */
[----:B------:R-:W-:Y:S01]  /*6d80*/  R2UR UR8, R21 ;  /* 0x00000000150872ca */ /* 0x000fe200000e0000 */
[----:B------:R-:W-:Y:S01]  /*6d90*/  UIADD3 UR40, UP1, UR38, 0x1f0, URZ ;  /* 0x000001f026287890 */ /* 0x000fe2000ff3e03f */
[----:B------:R-:W-:Y:S01]  /*6da0*/  R2UR UR36, R8 ;  /* 0x00000000082472ca */ /* 0x000fe200000e0000 */
[----:B------:R-:W-:Y:S01]  /*6db0*/  UIADD3.X UR15, URZ, UR39, URZ, UP0, !UPT ;  /* 0x000000273f0f7290 */ /* 0x000fe200087fe43f */
[----:B------:R-:W-:Y:S01]  /*6dc0*/  R2UR UR35, R14 ;  /* 0x000000000e2372ca */ /* 0x000fe200000e0000 */
[----:B------:R-:W-:Y:S01]  /*6dd0*/  UIADD3.X UR41, URZ, UR39, URZ, UP1, !UPT ;  /* 0x000000273f297290 */ /* 0x000fe20008ffe43f */
[----:B------:R-:W-:Y:S01]  /*6de0*/  R2UR UR19, R15 ;  /* 0x000000000f1372ca */ /* 0x000fe200000e0000 */
[----:B------:R-:W-:Y:S01]  /*6df0*/  UIADD3 UR26, UR34, 0x80, URZ ;  /* 0x00000080221a7890 */ /* 0x000fe2000fffe03f */
[----:B------:R-:W-:Y:S01]  /*6e00*/  ISETP.GT.AND P3, PT, R4, 0x1, PT ;  /* 0x000000010400780c */ /* 0x000fe20003f64270 */
[----:B------:R-:W-:Y:S01]  /*6e10*/  VIADD R6, R6, 0x1 ;  /* 0x0000000106067836 */ /* 0x000fe20000000000 */
[----:B------:R-:W-:Y:S01]  /*6e20*/  UMOV UR22, 0x0 ;  /* 0x0000000000167882 */ /* 0x000fe20000000000 */
[----:B------:R-:W-:Y:S01]  /*6e30*/  UIADD3 UR32, UR24, 0x100, URZ ;  /* 0x0000010018207890 */ /* 0x000fe2000fffe03f */
[----:B------:R-:W-:Y:S01]  /*6e40*/  VIADD R20, R20, 0x100 ;  /* 0x0000010014147836 */ /* 0x000fe20000000000 */
[----:B------:R-:W-:Y:S01]  /*6e50*/  UIADD3 UR24, UR24, 0x4100, URZ ;  /* 0x0000410018187890 */ /* 0x000fe2000fffe03f */
[----:B------:R-:W-:Y:S01]  /*6e60*/  ISETP.NE.AND P1, PT, R6, 0x4, PT ;  /* 0x000000040600780c */ /* 0x000fe20003f25270 */
[----:B------:R-:W-:-:S02]  /*6e70*/  UIADD3 UR16, UR8, 0x20100, URZ ;  /* 0x0002010008107890 */ /* 0x000fc4000fffe03f */
[----:B------:R-:W-:Y:S01]  /*6e80*/  UIADD3 UR8, UR8, 0x22900, URZ ;  /* 0x0002290008087890 */ /* 0x000fe2000fffe03f */
[----:B------:R-:W-:Y:S01]  /*6e90*/  SEL R12, RZ, 0x1, P1 ;  /* 0x00000001ff0c7807 */ /* 0x000fe20000800000 */
[----:B------:R-:W-:Y:S01]  /*6ea0*/  UMOV UR23, 0x10000000 ;  /* 0x1000000000177882 */ /* 0x000fe20000000000 */
[----:B------:R-:W-:Y:S01]  /*6eb0*/  UMOV UR25, UR33 ;  /* 0x0000002100197c82 */ /* 0x000fe20008000000 */
[----:B------:R-:W-:Y:S01]  /*6ec0*/  UMOV UR28, UR36 ;  /* 0x00000024001c7c82 */ /* 0x000fe20008000000 */
[----:B------:R-:W-:Y:S01]  /*6ed0*/  UMOV UR27, UR35 ;  /* 0x00000023001b7c82 */ /* 0x000fe20008000000 */
[----:B------:R-:W-:Y:S01]  /*6ee0*/  UMOV UR17, UR33 ;  /* 0x0000002100117c82 */ /* 0x000fe20008000000 */
[----:B------:R-:W-:Y:S01]  /*6ef0*/  UMOV UR18, UR34 ;  /* 0x0000002200127c82 */ /* 0x000fe20008000000 */
[----:B------:R-:W-:Y:S01]  /*6f00*/  UMOV UR20, UR36 ;  /* 0x0000002400147c82 */ /* 0x000fe20008000000 */
[----:B------:R0:W-:Y:S01]  /*6f10*/  UTMALDG.3D [UR32], [UR14], desc[UR22] ;  /* 0x000016200e0075b4 */ /* 0x0001e20008011000 */
[----:B------:R-:W-:Y:S01]  /*6f20*/  UMOV UR9, UR33 ;  /* 0x0000002100097c82 */ /* 0x000fe20008000000 */
[----:B------:R-:W-:Y:S01]  /*6f30*/  UMOV UR11, UR19 ;  /* 0x00000013000b7c82 */ /* 0x000fe20008000000 */
[----:B------:R-:W-:Y:S01]  /*6f40*/  UMOV UR12, UR36 ;  /* 0x00000024000c7c82 */ /* 0x000fe20008000000 */
[----:B------:R-:W-:Y:S01]  /*6f50*/  UMOV UR10, UR26 ;  /* 0x0000001a000a7c82 */ /* 0x000fe20008000000 */
[----:B------:R-:W-:-:S02]  /*6f60*/  LOP3.LUT R5, R5, R12, RZ, 0x3c, !PT ;  /* 0x0000000c05057212 */ /* 0x000fc400078e3cff */
[----:B------:R-:W-:Y:S01]  /*6f70*/  SEL R6, R6, RZ, P1 ;  /* 0x000000ff06067207 */ /* 0x000fe20000800000 */
[----:B------:R0:W-:Y:S01]  /*6f80*/  UTMALDG.3D [UR24], [UR14], desc[UR22] ;  /* 0x000016180e0075b4 */ /* 0x0001e20008011000 */
[----:B------:R0:W-:Y:S01]  /*6f90*/  UTMALDG.3D [UR16], [UR40], desc[UR22] ;  /* 0x00001610280075b4 */ /* 0x0001e20008011000 */
[----:B------:R0:W-:Y:S02]  /*6fa0*/  UTMALDG.3D [UR8], [UR40], desc[UR22] ;  /* 0x00001608280075b4 */ /* 0x0001e40008011000 */
[----:B0-----:R-:W-:Y:S05]  /*6fb0*/  @P3 BRA `(.L_x_125) ;  /* 0xfffffffc00183947 */ /* 0x001fea000383ffff */
.L_x_121:
[----:B------:R-:W-:Y:S05]  /*6fc0*/  BSYNC B1 ;  /* 0x0000000000017941 */ /* 0x000fea0003800000 */
.L_x_120:
[----:B------:R-:W-:Y:S01]  /*6fd0*/  LOP3.LUT P3, RZ, R11, 0xff, RZ, 0xc0, !PT ;  /* 0x000000ff0bff7812 */ /* 0x000fe2000786c0ff */
[----:B------:R-:W-:Y:S01]  /*6fe0*/  IMAD.IADD R0, R13, 0x1, R0 ;  /* 0x000000010d007824 */ /* 0x000fe200078e0200 */
[----:B------:R-:W-:Y:S01]  /*6ff0*/  IADD3 R16, P4, R16, UR30, RZ ;  /* 0x0000001e10107c10 */ /* 0x000fe2000ff9e0ff */
[----:B------:R-:W-:Y:S01]  /*7000*/  ULDC.64 UR8, c[0x0][0x650] ;  /* 0x0001940000087ab9 */ /* 0x000fe20000000a00 */
[----:B------:R-:W-:Y:S01]  /*7010*/  BSSY B1, `(.L_x_126) ;  /* 0x000006b000017945 */ /* 0x000fe20003800000 */
[----:B------:R-:W-:Y:S01]  /*7020*/  IMAD.MOV.U32 R7, RZ, RZ, -0x1 ;  /* 0xffffffffff077424 */ /* 0x000fe200078e00ff */
[----:B------:R-:W-:Y:S01]  /*7030*/  SHF.R.U32.HI R4, RZ, 0x2, R0 ;  /* 0x00000002ff047819 */ /* 0x000fe20000011600 */
[----:B------:R-:W-:Y:S01]  /*7040*/  IMAD.MOV.U32 R9, RZ, RZ, -0x1 ;  /* 0xffffffffff097424 */ /* 0x000fe200078e00ff */
[----:B------:R-:W-:Y:S01]  /*7050*/  ISETP.GT.U32.AND P1, PT, R0, 0x3, PT ;  /* 0x000000030000780c */ /* 0x000fe20003f24070 */
[----:B------:R-:W-:Y:S01]  /*7060*/  IMAD.MOV.U32 R8, RZ, RZ, -0x1 ;  /* 0xffffffffff087424 */ /* 0x000fe200078e00ff */
[----:B------:R-:W-:-:S02]  /*7070*/  LOP3.LUT R4, R4, 0x1, RZ, 0xc0, !PT ;  /* 0x0000000104047812 */ /* 0x000fc400078ec0ff */
[----:B------:R-:W-:Y:S01]  /*7080*/  ISETP.LT.U32.AND P1, PT, R13, 0x4, P1 ;  /* 0x000000040d00780c */ /* 0x000fe20000f21070 */
[----:B------:R-:W0:Y:S01]  /*7090*/  @P3 S2R R6, SR_CgaCtaId ;  /* 0x0000000000063919 */ /* 0x000e220000008800 */
[----:B------:R-:W-:Y:S02]  /*70a0*/  @P3 MOV R5, 0x400 ;  /* 0x0000040000053802 */ /* 0x000fe40000000f00 */
[----:B------:R-:W-:Y:S02]  /*70b0*/  IADD3.X R17, R17, UR7, RZ, P4, !PT ;  /* 0x0000000711117c10 */ /* 0x000fe4000a7fe4ff */
[----:B------:R-:W-:Y:S02]  /*70c0*/  ISETP.GE.U32.AND P4, PT, R16, UR8, PT ;  /* 0x0000000810007c0c */ /* 0x000fe4000bf86070 */
[----:B------:R-:W-:Y:S02]  /*70d0*/  LOP3.LUT R0, R0, 0x3, RZ, 0xc0, !PT ;  /* 0x0000000300007812 */ /* 0x000fe400078ec0ff */
[----:B------:R-:W-:-:S02]  /*70e0*/  PRMT R11, RZ, 0x7610, R11 ;  /* 0x00007610ff0b7816 */ /* 0x000fc4000000000b */
[----:B0-----:R-:W-:-:S04]  /*70f0*/  @P3 LEA R5, R6, R5, 0x18 ;  /* 0x0000000506053211 */ /* 0x001fc800078ec0ff */
[----:B------:R0:W-:Y:S01]  /*7100*/  @P3 SYNCS.ARRIVE.TRANS64.A1T0 RZ, [R5+URZ+0x58], RZ ;  /* 0x000058ff05ff39a7 */ /* 0x0001e2000810003f */
[----:B------:R-:W-:Y:S02]  /*7110*/  ISETP.NE.U32.AND P3, PT, R4, 0x1, PT ;  /* 0x000000010400780c */ /* 0x000fe40003f65070 */
[----:B------:R-:W-:Y:S02]  /*7120*/  SEL R4, RZ, 0x1, !P1 ;  /* 0x00000001ff047807 */ /* 0x000fe40004800000 */
[----:B------:R-:W-:Y:S02]  /*7130*/  ISETP.GE.U32.AND.EX P1, PT, R17, UR9, PT, P4 ;  /* 0x0000000911007c0c */ /* 0x000fe4000bf26140 */
[----:B------:R-:W-:-:S04]  /*7140*/  ISETP.GT.U32.AND P3, PT, R13, 0x3, !P3 ;  /* 0x000000030d00780c */ /* 0x000fc80005f64070 */
[----:B0-----:R-:W-:-:S04]  /*7150*/  SEL R5, RZ, 0x1, !P3 ;  /* 0x00000001ff057807 */ /* 0x001fc80005800000 */
[--C-:B------:R-:W-:Y:S02]  /*7160*/  LOP3.LUT R3, R5, R3, R4.reuse, 0x96, !PT ;  /* 0x0000000305037212 */ /* 0x100fe400078e9604 */
[----:B------:R-:W-:Y:S01]  /*7170*/  PRMT R4, RZ, 0x7610, R4 ;  /* 0x00007610ff047816 */ /* 0x000fe20000000004 */
[----:B------:R-:W-:Y:S06]  /*7180*/  @P1 BRA `(.L_x_127) ;  /* 0x00000004004c1947 */ /* 0x000fec0003800000 */
[----:B------:R-:W-:Y:S01]  /*7190*/  ULDC.64 UR8, c[0x0][0x628] ;  /* 0x00018a0000087ab9 */ /* 0x000fe20000000a00 */
[----:B------:R-:W0:Y:S01]  /*71a0*/  S2R R14, SR_CTAID.X ;  /* 0x00000000000e7919 */ /* 0x000e220000002500 */
[----:B------:R-:W-:Y:S01]  /*71b0*/  ISETP.NE.U32.AND P1, PT, RZ, UR8, PT ;  /* 0x00000008ff007c0c */ /* 0x000fe2000bf25070 */
[----:B------:R-:W-:Y:S01]  /*71c0*/  ULDC UR11, c[0x0][0x630] ;  /* 0x00018c00000b7ab9 */ /* 0x000fe20000000800 */
[----:B------:R-:W-:Y:S01]  /*71d0*/  IMAD.MOV.U32 R4, RZ, RZ, R16 ;  /* 0x000000ffff047224 */ /* 0x000fe200078e0010 */
[----:B------:R-:W1:Y:S01]  /*71e0*/  S2R R12, SR_CTAID.Y ;  /* 0x00000000000c7919 */ /* 0x000e620000002600 */
[----:B------:R-:W-:Y:S01]  /*71f0*/  ISETP.NE.AND.EX P1, PT, RZ, UR9, PT, P1 ;  /* 0x00000009ff007c0c */ /* 0x000fe2000bf25310 */
[----:B------:R-:W-:-:S12]  /*7200*/  IMAD.MOV.U32 R5, RZ, RZ, R17 ;  /* 0x000000ffff057224 */ /* 0x000fd800078e0011 */
[----:B------:R-:W-:Y:S05]  /*7210*/  @!P1 BRA `(.L_x_128) ;  /* 0x0000000000289947 */ /* 0x000fea0003800000 */
[----:B------:R-:W-:Y:S02]  /*7220*/  ULDC UR10, c[0x0][0x634] ;  /* 0x00018d00000a7ab9 */ /* 0x000fe40000000800 */
[----:B------:R-:W-:-:S05]  /*7230*/  IADD3 R9, P1, R16, UR10, RZ ;  /* 0x0000000a10097c10 */ /* 0x000fca000ff3e0ff */
[----:B------:R-:W-:-:S04]  /*7240*/  IMAD.X R15, RZ, RZ, R17, P1 ;  /* 0x000000ffff0f7224 */ /* 0x000fc800008e0611 */
[----:B------:R-:W-:-:S04]  /*7250*/  IMAD.WIDE.U32 R6, R15, UR8, RZ ;  /* 0x000000080f067c25 */ /* 0x000fc8000f8e00ff */
[----:B------:R-:W-:-:S04]  /*7260*/  IMAD.WIDE.U32 R6, P1, R9, UR9, R6 ;  /* 0x0000000909067c25 */ /* 0x000fc8000f820006 */
[----:B------:R-:W-:-:S04]  /*7270*/  IMAD.WIDE.U32 R8, R9, UR8, RZ ;  /* 0x0000000809087c25 */ /* 0x000fc8000f8e00ff */
[----:B------:R-:W-:Y:S01]  /*7280*/  IMAD.X R5, RZ, RZ, RZ, P1 ;  /* 0x000000ffff057224 */ /* 0x000fe200008e06ff */
[----:B------:R-:W-:Y:S01]  /*7290*/  IADD3 RZ, P1, R9, R6, RZ ;  /* 0x0000000609ff7210 */ /* 0x000fe20007f3e0ff */
[----:B------:R-:W-:-:S04]  /*72a0*/  IMAD.MOV.U32 R4, RZ, RZ, R7 ;  /* 0x000000ffff047224 */ /* 0x000fc800078e0007 */
[----:B------:R-:W-:-:S08]  /*72b0*/  IMAD.WIDE.U32.X R4, R15, UR9, R4, P1 ;  /* 0x000000090f047c25 */ /* 0x000fd000088e0404 */
.L_x_128:
[--C-:B------:R-:W-:Y:S01]  /*72c0*/  SHF.R.U64 R8, R4, UR11, R5.reuse ;  /* 0x0000000b04087c19 */ /* 0x100fe20008001205 */
[----:B------:R-:W-:Y:S01]  /*72d0*/  ULDC.64 UR8, c[0x0][0x620] ;  /* 0x0001880000087ab9 */ /* 0x000fe20000000a00 */
[----:B------:R-:W-:Y:S01]  /*72e0*/  SHF.R.U32.HI R4, RZ, UR11, R5 ;  /* 0x0000000bff047c19 */ /* 0x000fe20008011605 */
[----:B------:R-:W2:Y:S01]  /*72f0*/  LDC R25, c[0x0][0x144] ;  /* 0x00005100ff197b82 */ /* 0x000ea20000000800 */
[----:B------:R-:W-:Y:S01]  /*7300*/  IADD3 R7, P1, RZ, -R8, RZ ;  /* 0x80000008ff077210 */ /* 0x000fe20007f3e0ff */
[----:B------:R-:W-:Y:S01]  /*7310*/  ULDC.64 UR12, c[0x0][0x640] ;  /* 0x00019000000c7ab9 */ /* 0x000fe20000000a00 */
[----:B0-----:R-:W-:Y:S01]  /*7320*/  I2FP.F32.U32 R9, R14 ;  /* 0x0000000e00097245 */ /* 0x001fe20000201000 */
[----:B------:R-:W-:Y:S02]  /*7330*/  ULDC UR10, c[0x0][0x608] ;  /* 0x00018200000a7ab9 */ /* 0x000fe40000000800 */
[----:B------:R-:W-:Y:S01]  /*7340*/  IMAD.X R4, RZ, RZ, ~R4, P1 ;  /* 0x000000ffff047224 */ /* 0x000fe200008e0e04 */
[----:B------:R-:W-:Y:S01]  /*7350*/  ISETP.NE.U32.AND P1, PT, RZ, UR12, PT ;  /* 0x0000000cff007c0c */ /* 0x000fe2000bf25070 */
[----:B------:R-:W0:Y:S02]  /*7360*/  LDC R21, c[0x0][0x148] ;  /* 0x00005200ff157b82 */ /* 0x000e240000000800 */
[----:B------:R-:W-:Y:S01]  /*7370*/  IMAD R6, R4, UR8, RZ ;  /* 0x0000000804067c24 */ /* 0x000fe2000f8e02ff */
[----:B------:R-:W-:Y:S01]  /*7380*/  ISETP.NE.AND.EX P1, PT, RZ, UR13, PT, P1 ;  /* 0x0000000dff007c0c */ /* 0x000fe2000bf25310 */
[----:B------:R-:W-:Y:S01]  /*7390*/  IMAD.WIDE.U32 R4, R7, UR8, R16 ;  /* 0x0000000807047c25 */ /* 0x000fe2000f8e0010 */
[----:B------:R-:W-:-:S03]  /*73a0*/  ULDC UR8, c[0x0][0x150] ;  /* 0x0000540000087ab9 */ /* 0x000fc60000000800 */
[----:B------:R-:W-:Y:S02]  /*73b0*/  IMAD R7, R7, UR9, R6 ;  /* 0x0000000907077c24 */ /* 0x000fe4000f8e0206 */
[----:B------:R-:W-:Y:S01]  /*73c0*/  FMUL R6, R9, UR8 ;  /* 0x0000000809067c20 */ /* 0x000fe20008400000 */
[----:B------:R-:W-:Y:S01]  /*73d0*/  ULDC UR8, c[0x0][0x618] ;  /* 0x0001860000087ab9 */ /* 0x000fe20000000800 */
[----:B------:R-:W-:Y:S01]  /*73e0*/  ULDC UR9, c[0x0][0x154] ;  /* 0x0000550000097ab9 */ /* 0x000fe20000000800 */
[----:B------:R-:W-:-:S03]  /*73f0*/  IMAD.IADD R5, R5, 0x1, R7 ;  /* 0x0000000105057824 */ /* 0x000fc600078e0207 */
[----:B------:R-:W3:Y:S02]  /*7400*/  F2I.U32.TRUNC.NTZ R6, R6 ;  /* 0x0000000600067305 */ /* 0x000ee4000020f000 */
[----:B------:R-:W-:Y:S02]  /*7410*/  SHF.R.U64 R9, R4, UR8, R5 ;  /* 0x0000000804097c19 */ /* 0x000fe40008001205 */
[----:B-1----:R-:W-:-:S05]  /*7420*/  I2FP.F32.U32 R4, R12 ;  /* 0x0000000c00047245 */ /* 0x002fca0000201000 */
[----:B------:R-:W-:Y:S01]  /*7430*/  FMUL R22, R4, UR9 ;  /* 0x0000000904167c20 */ /* 0x000fe20008400000 */
[----:B------:R-:W-:Y:S01]  /*7440*/  SHF.R.U32.HI R4, RZ, UR8, R5 ;  /* 0x00000008ff047c19 */ /* 0x000fe20008011605 */
[----:B------:R-:W-:-:S03]  /*7450*/  ULDC UR8, c[0x0][0x658] ;  /* 0x0001960000087ab9 */ /* 0x000fc60000000800 */
[--C-:B------:R-:W-:Y:S01]  /*7460*/  SHF.R.U64 R20, R9, UR10, R4.reuse ;  /* 0x0000000a09147c19 */ /* 0x100fe20008001204 */
[----:B------:R-:W1:Y:S01]  /*7470*/  F2I.U32.TRUNC.NTZ R22, R22 ;  /* 0x0000001600167305 */ /* 0x000e62000020f000 */
[----:B------:R-:W-:Y:S01]  /*7480*/  SHF.R.U32.HI R5, RZ, UR10, R4 ;  /* 0x0000000aff057c19 */ /* 0x000fe20008011604 */
[----:B---3--:R-:W-:-:S03]  /*7490*/  IMAD.MOV R6, RZ, RZ, -R6 ;  /* 0x000000ffff067224 */ /* 0x008fc600078e0a06 */
[--C-:B------:R-:W-:Y:S01]  /*74a0*/  SHF.R.U64 R15, R20, UR8, R5.reuse ;  /* 0x00000008140f7c19 */ /* 0x100fe20008001205 */
[----:B--2---:R-:W-:Y:S01]  /*74b0*/  IMAD R14, R25, R6, R14 ;  /* 0x00000006190e7224 */ /* 0x004fe200078e020e */
[----:B------:R-:W-:-:S03]  /*74c0*/  SHF.R.U32.HI R23, RZ, UR8, R5 ;  /* 0x00000008ff177c19 */ /* 0x000fc60008011605 */
[----:B------:R-:W-:Y:S02]  /*74d0*/  IMAD.MOV.U32 R4, RZ, RZ, R15 ;  /* 0x000000ffff047224 */ /* 0x000fe400078e000f */
[----:B------:R-:W-:Y:S01]  /*74e0*/  IMAD.MOV.U32 R5, RZ, RZ, R23 ;  /* 0x000000ffff057224 */ /* 0x000fe200078e0017 */
[----:B-1----:R-:W-:Y:S06]  /*74f0*/  @!P1 BRA `(.L_x_129) ;  /* 0x0000000000289947 */ /* 0x002fec0003800000 */
[----:B------:R-:W-:Y:S02]  /*7500*/  ULDC UR8, c[0x0][0x64c] ;  /* 0x0001930000087ab9 */ /* 0x000fe40000000800 */
[----:B------:R-:W-:-:S05]  /*7510*/  IADD3 R5, P1, R15, UR8, RZ ;  /* 0x000000080f057c10 */ /* 0x000fca000ff3e0ff */
[----:B------:R-:W-:-:S04]  /*7520*/  IMAD.X R23, RZ, RZ, R23, P1 ;  /* 0x000000ffff177224 */ /* 0x000fc800008e0617 */
[----:B------:R-:W-:-:S04]  /*7530*/  IMAD.WIDE.U32 R6, R23, UR12, RZ ;  /* 0x0000000c17067c25 */ /* 0x000fc8000f8e00ff */
[----:B------:R-:W-:-:S04]  /*7540*/  IMAD.WIDE.U32 R6, P1, R5, UR13, R6 ;  /* 0x0000000d05067c25 */ /* 0x000fc8000f820006 */
[----:B------:R-:W-:-:S04]  /*7550*/  IMAD.WIDE.U32 R4, R5, UR12, RZ ;  /* 0x0000000c05047c25 */ /* 0x000fc8000f8e00ff */
[----:B------:R-:W-:Y:S01]  /*7560*/  IMAD.MOV.U32 R4, RZ, RZ, R7 ;  /* 0x000000ffff047224 */ /* 0x000fe200078e0007 */
[----:B------:R-:W-:Y:S01]  /*7570*/  IADD3 RZ, P3, R5, R6, RZ ;  /* 0x0000000605ff7210 */ /* 0x000fe20007f7e0ff */
[----:B------:R-:W-:-:S04]  /*7580*/  IMAD.X R5, RZ, RZ, RZ, P1 ;  /* 0x000000ffff057224 */ /* 0x000fc800008e06ff */
[----:B------:R-:W-:-:S08]  /*7590*/  IMAD.WIDE.U32.X R4, R23, UR13, R4, P3 ;  /* 0x0000000d17047c25 */ /* 0x000fd000098e0404 */
.L_x_129:
[----:B------:R-:W-:Y:S01]  /*75a0*/  ISETP.NE.AND P1, PT, R2, 0x1, PT ;  /* 0x000000010200780c */ /* 0x000fe20003f25270 */
[----:B------:R-:W-:Y:S01]  /*75b0*/  ULDC UR8, c[0x0][0x648] ;  /* 0x0001920000087ab9 */ /* 0x000fe20000000800 */
[----:B------:R-:W-:Y:S01]  /*75c0*/  LOP3.LUT R20, R20, UR6, RZ, 0xc0, !PT ;  /* 0x0000000614147c12 */ /* 0x000fe2000f8ec0ff */
[----:B------:R-:W-:Y:S01]  /*75d0*/  IMAD.MOV R22, RZ, RZ, -R22 ;  /* 0x000000ffff167224 */ /* 0x000fe200078e0a16 */
[----:B------:R-:W-:Y:S01]  /*75e0*/  SHF.R.U64 R5, R4, UR8, R5 ;  /* 0x0000000804057c19 */ /* 0x000fe20008001205 */
[----:B------:R-:W-:Y:S01]  /*75f0*/  ULDC UR8, c[0x0][0x638] ;  /* 0x00018e0000087ab9 */ /* 0x000fe20000000800 */
[----:B------:R-:W-:Y:S01]  /*7600*/  LOP3.LUT R6, R9, UR4, RZ, 0xc0, !PT ;  /* 0x0000000409067c12 */ /* 0x000fe2000f8ec0ff */
[----:B------:R-:W-:Y:S02]  /*7610*/  ULDC UR9, c[0x0][0x610] ;  /* 0x0001840000097ab9 */ /* 0x000fe40000000800 */
[----:B------:R-:W-:Y:S02]  /*7620*/  IMAD.MOV R4, RZ, RZ, -R5 ;  /* 0x000000ffff047224 */ /* 0x000fe400078e0a05 */
[----:B------:R-:W-:-:S02]  /*7630*/  IMAD R5, R5, UR5, R20 ;  /* 0x0000000505057c24 */ /* 0x000fc4000f8e0214 */
[----:B0-----:R-:W-:Y:S02]  /*7640*/  @P1 IMAD R14, R21, R22, R12 ;  /* 0x00000016150e1224 */ /* 0x001fe400078e020c */
[----:B------:R-:W-:Y:S01]  /*7650*/  IMAD R15, R4, UR8, R15 ;  /* 0x00000008040f7c24 */ /* 0x000fe2000f8e020f */
[----:B------:R-:W-:Y:S01]  /*7660*/  ULDC UR8, c[0x0][0x600] ;  /* 0x0001800000087ab9 */ /* 0x000fe20000000800 */
[----:B------:R-:W-:Y:S02]  /*7670*/  IMAD R14, R5, UR9, R14 ;  /* 0x00000009050e7c24 */ /* 0x000fe4000f8e020e */
[----:B------:R-:W-:Y:S02]  /*7680*/  IMAD R15, R15, UR8, R6 ;  /* 0x000000080f0f7c24 */ /* 0x000fe4000f8e0206 */
[----:B------:R-:W-:-:S03]  /*7690*/  IMAD.MOV.U32 R4, RZ, RZ, 0x1 ;  /* 0x00000001ff047424 */ /* 0x000fc600078e00ff */
[----:B------:R-:W-:Y:S02]  /*76a0*/  SEL R9, R15, R14, !P1 ;  /* 0x0000000e0f097207 */ /* 0x000fe40004800000 */
[----:B------:R-:W-:-:S07]  /*76b0*/  SEL R7, R14, R15, !P1 ;  /* 0x0000000f0e077207 */ /* 0x000fce0004800000 */
.L_x_127:
[----:B------:R-:W-:Y:S05]  /*76c0*/  BSYNC B1 ;  /* 0x0000000000017941 */ /* 0x000fea0003800000 */
.L_x_126:
[----:B------:R-:W-:-:S13]  /*76d0*/  LOP3.LUT P1, RZ, R4, 0xff, RZ, 0xc0, !PT ;  /* 0x000000ff04ff7812 */ /* 0x000fda000782c0ff */
[----:B------:R-:W-:Y:S05]  /*76e0*/  @P1 BRA `(.L_x_130) ;  /* 0xfffffff400181947 */ /* 0x000fea000383ffff */
[----:B------:R-:W-:Y:S05]  /*76f0*/  BSYNC B0 ;  /* 0x0000000000007941 */ /* 0x000fea0003800000 */
.L_x_118:
[----:B------:R-:W-:-:S03]  /*7700*/  UMOV UR8, 0xffffffff ;  /* 0xffffffff00087882 */ /* 0x000fc60000000000 */
[----:B------:R-:W-:Y:S05]  /*7710*/  BRA.DIV UR8, `(.L_x_131) ;  /* 0x0000000608147947 */ /* 0x000fea000b800000 */
[----:B------:R-:W-:-:S13]  /*7720*/  ELECT P6, URZ, PT ;  /* 0x00000000003f782f */ /* 0x000fda00038c0000 */
.L_x_145:
[----:B------:R-:W-:Y:S04]  /*7730*/  BSSY B0, `(.L_x_132) ;  /* 0x000002b000007945 */ /* 0x000fe80003800000 */
[----:B------:R-:W-:Y:S05]  /*7740*/  @!P6 BRA `(.L_x_133) ;  /* 0x0000000000a4e947 */ /* 0x000fea0003800000 */
[----:B------:R-:W-:-:S04]  /*7750*/  LOP3.LUT R19, R19, 0x2, RZ, 0xfc, !PT ;  /* 0x0000000213137812 */ /* 0x000fc800078efcff */
[----:B------:R-:W-:-:S13]  /*7760*/  ISETP.NE.AND P0, PT, R19, 0x3, PT ;  /* 0x000000031300780c */ /* 0x000fda0003f05270 */
[----:B------:R-:W-:Y:S05]  /*7770*/  @!P0 BRA `(.L_x_134) ;  /* 0x0000000000048947 */ /* 0x000fea0003800000 */
[----:B------:R-:W-:Y:S01]  /*7780*/  BPT.TRAP 0x1 ;  /* 0x000000040000795c */ /* 0x000fe20000300000 */
.L_x_134:
[----:B------:R-:W0:Y:S01]  /*7790*/  S2R R5, SR_CgaCtaId ;  /* 0x0000000000057919 */ /* 0x000e220000008800 */
[----:B------:R-:W-:Y:S02]  /*77a0*/  MOV R2, 0x400 ;  /* 0x0000040000027802 */ /* 0x000fe40000000f00 */
[----:B------:R-:W-:Y:S02]  /*77b0*/  SHF.L.U32 R4, R3, 0x1f, RZ ;  /* 0x0000001f03047819 */ /* 0x000fe400000006ff */
[----:B0-----:R-:W-:-:S05]  /*77c0*/  LEA R5, R5, R2, 0x18 ;  /* 0x0000000205057211 */ /* 0x001fca00078ec0ff */
[----:B------:R-:W-:-:S04]  /*77d0*/  VIADD R5, R5, 0x20 ;  /* 0x0000002005057836 */ /* 0x000fc80000000000 */
[C---:B------:R-:W-:Y:S02]  /*77e0*/  IMAD R7, R0.reuse, 0x8, R5 ;  /* 0x0000000800077824 */ /* 0x040fe400078e0205 */
[----:B------:R-:W-:Y:S02]  /*77f0*/  VIADD R0, R0, 0x1 ;  /* 0x0000000100007836 */ /* 0x000fe40000000000 */
[----:B------:R-:W0:Y:S03]  /*7800*/  SYNCS.PHASECHK.TRANS64.TRYWAIT P0, [R7+URZ], R4 ;  /* 0x00000004070075a7 */ /* 0x000e26000800017f */
[----:B------:R-:W-:-:S04]  /*7810*/  ISETP.NE.AND P1, PT, R0, 0x4, PT ;  /* 0x000000040000780c */ /* 0x000fc80003f25270 */
[----:B------:R-:W-:Y:S02]  /*7820*/  SEL R2, RZ, 0x1, P1 ;  /* 0x00000001ff027807 */ /* 0x000fe40000800000 */
[----:B------:R-:W-:Y:S02]  /*7830*/  SEL R0, R0, RZ, P1 ;  /* 0x000000ff00007207 */ /* 0x000fe40000800000 */
[----:B------:R-:W-:-:S03]  /*7840*/  LOP3.LUT R9, R3, R2, RZ, 0x3c, !PT ;  /* 0x0000000203097212 */ /* 0x000fc600078e3cff */
[----:B------:R-:W-:Y:S01]  /*7850*/  IMAD R6, R0, 0x8, R5 ;  /* 0x0000000800067824 */ /* 0x000fe200078e0205 */
[----:B------:R-:W-:Y:S01]  /*7860*/  SHF.L.U32 R3, R9, 0x1f, RZ ;  /* 0x0000001f09037819 */ /* 0x000fe200000006ff */
[----:B0-----:R-:W-:Y:S06]  /*7870*/  @!P0 BRA `(.L_x_135) ;  /* 0x0000000000dc8947 */ /* 0x001fec0003800000 */
.L_x_146:
[----:B------:R-:W1:Y:S01]  /*7880*/  SYNCS.PHASECHK.TRANS64.TRYWAIT P0, [R6+URZ], R3 ;  /* 0x00000003060075a7 */ /* 0x000e62000800017f */
[----:B------:R-:W-:-:S05]  /*7890*/  VIADD R0, R0, 0x1 ;  /* 0x0000000100007836 */ /* 0x000fca0000000000 */
[----:B------:R-:W-:-:S04]  /*78a0*/  ISETP.NE.AND P1, PT, R0, 0x4, PT ;  /* 0x000000040000780c */ /* 0x000fc80003f25270 */
[----:B------:R-:W-:Y:S02]  /*78b0*/  SEL R2, RZ, 0x1, P1 ;  /* 0x00000001ff027807 */ /* 0x000fe40000800000 */
[----:B------:R-:W-:Y:S02]  /*78c0*/  SEL R0, R0, RZ, P1 ;  /* 0x000000ff00007207 */ /* 0x000fe40000800000 */
[----:B------:R-:W-:-:S03]  /*78d0*/  LOP3.LUT R9, R9, R2, RZ, 0x3c, !PT ;  /* 0x0000000209097212 */ /* 0x000fc600078e3cff */
[----:B0-----:R-:W-:Y:S01]  /*78e0*/  IMAD R7, R0, 0x8, R5 ;  /* 0x0000000800077824 */ /* 0x001fe200078e0205 */
[----:B------:R-:W-:Y:S01]  /*78f0*/  SHF.L.U32 R4, R9, 0x1f, RZ ;  /* 0x0000001f09047819 */ /* 0x000fe200000006ff */
[----:B-1----:R-:W-:Y:S06]  /*7900*/  @!P0 BRA `(.L_x_136) ;  /* 0x0000000000cc8947 */ /* 0x002fec0003800000 */
.L_x_147:
[----:B------:R-:W1:Y:S01]  /*7910*/  SYNCS.PHASECHK.TRANS64.TRYWAIT P0, [R7+URZ], R4 ;  /* 0x00000004070075a7 */ /* 0x000e62000800017f */
[----:B------:R-:W-:-:S05]  /*7920*/  VIADD R0, R0, 0x1 ;  /* 0x0000000100007836 */ /* 0x000fca0000000000 */
[----:B------:R-:W-:-:S04]  /*7930*/  ISETP.NE.AND P1, PT, R0, 0x4, PT ;  /* 0x000000040000780c */ /* 0x000fc80003f25270 */
[----:B------:R-:W-:Y:S02]  /*7940*/  SEL R2, RZ, 0x1, P1 ;  /* 0x00000001ff027807 */ /* 0x000fe40000800000 */
[----:B------:R-:W-:Y:S02]  /*7950*/  SEL R0, R0, RZ, P1 ;  /* 0x000000ff00007207 */ /* 0x000fe40000800000 */
[----:B------:R-:W-:Y:S01]  /*7960*/  LOP3.LUT R2, R9, R2, RZ, 0x3c, !PT ;  /* 0x0000000209027212 */ /* 0x000fe200078e3cff */
[----:B-1----:R-:W-:Y:S06]  /*7970*/  @!P0 BRA `(.L_x_137) ;  /* 0x0000000000c48947 */ /* 0x002fec0003800000 */
.L_x_148:
[----:B------:R-:W-:Y:S01]  /*7980*/  IMAD R5, R0, 0x8, R5 ;  /* 0x0000000800057824 */ /* 0x000fe200078e0205 */
[----:B------:R-:W-:-:S07]  /*7990*/  SHF.L.U32 R0, R2, 0x1f, RZ ;  /* 0x0000001f02007819 */ /* 0x000fce00000006ff */
.L_x_138:
[----:B--2---:R2:W3:Y:S02]  /*79a0*/  SYNCS.PHASECHK.TRANS64.TRYWAIT P0, [R5+URZ], R0 ;  /* 0x00000000050075a7 */ /* 0x0044e4000800017f */
[----:B---3--:R-:W-:Y:S05]  /*79b0*/  @!P0 NANOSLEEP.SYNCS 0x989680 ;  /* 0x009896800000895d */ /* 0x008fea0003900000 */
[----:B------:R-:W3:Y:S02]  /*79c0*/  @!P0 SYNCS.PHASECHK.TRANS64 P0, [R5+URZ], R0 ;  /* 0x00000000050085a7 */ /* 0x000ee4000800007f */
[----:B---3--:R-:W-:Y:S05]  /*79d0*/  @!P0 BRA `(.L_x_138) ;  /* 0xfffffffc00f08947 */ /* 0x008fea000383ffff */
.L_x_133:
[----:B------:R-:W-:Y:S05]  /*79e0*/  BSYNC B0 ;  /* 0x0000000000007941 */ /* 0x000fea0003800000 */
.L_x_132:
[----:B------:R-:W-:Y:S05]  /*79f0*/  EXIT ;  /* 0x000000000000794d */ /* 0x000fea0003800000 */
.L_x_17:
[----:B---3--:R3:W4:Y:S02]  /*7a00*/  SYNCS.PHASECHK.TRANS64.TRYWAIT P1, [R3+URZ], R0 ;  /* 0x00000000030075a7 */ /* 0x008724000802017f */
[----:B----4-:R-:W-:Y:S05]  /*7a10*/  @!P1 NANOSLEEP.SYNCS 0x989680 ;  /* 0x009896800000995d */ /* 0x010fea0003900000 */
[----:B------:R-:W4:Y:S02]  /*7a20*/  @!P1 SYNCS.PHASECHK.TRANS64 P1, [R3+URZ], R0 ;  /* 0x00000000030095a7 */ /* 0x000f24000802007f */
[----:B----4-:R-:W-:Y:S05]  /*7a30*/  @!P1 BRA `(.L_x_17) ;  /* 0xfffffffc00f09947 */ /* 0x010fea000383ffff */
[----:B------:R-:W-:Y:S05]  /*7a40*/  BRA `(.L_x_16) ;  /* 0xffffff9800007947 */ /* 0x000fea000383ffff */
.L_x_22:
[----:B-1----:R1:W2:Y:S02]  /*7a50*/  SYNCS.PHASECHK.TRANS64.TRYWAIT P1, [R5+URZ], R4 ;  /* 0x00000004050075a7 */ /* 0x0022a4000802017f */
[----:B--2---:R-:W-:Y:S05]  /*7a60*/  @!P1 NANOSLEEP.SYNCS 0x989680 ;  /* 0x009896800000995d */ /* 0x004fea0003900000 */
[----:B------:R-:W2:Y:S02]  /*7a70*/  @!P1 SYNCS.PHASECHK.TRANS64 P1, [R5+URZ], R4 ;  /* 0x00000004050095a7 */ /* 0x000ea4000802007f */
[----:B--2---:R-:W-:Y:S05]  /*7a80*/  @!P1 BRA `(.L_x_22) ;  /* 0xfffffffc00f09947 */ /* 0x004fea000383ffff */
[----:B------:R-:W-:Y:S05]  /*7a90*/  BRA `(.L_x_21) ;  /* 0xffffffa800907947 */ /* 0x000fea000383ffff */
.L_x_119:
[----:B------:R-:W-:Y:S01]  /*7aa0*/  BSSY B1, `(.L_x_139) ;  /* 0x0000006000017945 */ /* 0x000fe20003800000 */
[----:B------:R-:W-:-:S07]  /*7ab0*/  IMAD.MOV.U32 R15, RZ, RZ, -0x1 ;  /* 0xffffffffff0f7424 */ /* 0x000fce00078e00ff */
[----:B------:R-:W-:Y:S05]  /*7ac0*/  WARPSYNC.COLLECTIVE R15, `(.L_x_140) ;  /* 0x000000000f0c7348 */ /* 0x000fea0003c00000 */
[----:B------:R-:W-:Y:S02]  /*7ad0*/  ELECT P6, UR62, PT ;  /* 0x00000000003e782f */ /* 0x000fe400038c0000 */
[----:B------:R-:W-:Y:S01]  /*7ae0*/  MOV R14, UR62 ;  /* 0x0000003e000e7c02 */ /* 0x000fe20008000f00 */
[----:B------:R-:W-:Y:S10]  /*7af0*/  ENDCOLLECTIVE ;  /* 0x000000000000791b */ /* 0x000ff40003800000 */
.L_x_140:
[----:B------:R-:W-:Y:S05]  /*7b00*/  BSYNC B1 ;  /* 0x0000000000017941 */ /* 0x000fea0003800000 */
.L_x_139:
[----:B------:R-:W-:Y:S05]  /*7b10*/  BRA `(.L_x_141) ;  /* 0xfffffff000187947 */ /* 0x000fea000383ffff */
.L_x_122:
[----:B0-----:R0:W1:Y:S02]  /*7b20*/  SYNCS.PHASECHK.TRANS64.TRYWAIT P1, [R12+URZ+0x20], R7 ;  /* 0x000020070c0075a7 */ /* 0x001064000802017f */
[----:B-1----:R-:W-:Y:S05]  /*7b30*/  @!P1 NANOSLEEP.SYNCS 0x989680 ;  /* 0x009896800000995d */ /* 0x002fea0003900000 */
[----:B------:R-:W1:Y:S02]  /*7b40*/  @!P1 SYNCS.PHASECHK.TRANS64 P1, [R12+URZ+0x20], R7 ;  /* 0x000020070c0095a7 */ /* 0x000e64000802007f */
[----:B-1----:R-:W-:Y:S05]  /*7b50*/  @!P1 BRA `(.L_x_122) ;  /* 0xfffffffc00f09947 */ /* 0x002fea000383ffff */
[----:B------:R-:W-:Y:S05]  /*7b60*/  BRA `(.L_x_142) ;  /* 0xfffffff0004c7947 */ /* 0x000fea000383ffff */
.L_x_131:
[----:B------:R-:W-:Y:S01]  /*7b70*/  BSSY B0, `(.L_x_143) ;  /* 0x0000006000007945 */ /* 0x000fe20003800000 */
[----:B------:R-:W-:-:S07]  /*7b80*/  IMAD.MOV.U32 R15, RZ, RZ, -0x1 ;  /* 0xffffffffff0f7424 */ /* 0x000fce00078e00ff */
[----:B------:R-:W-:Y:S05]  /*7b90*/  WARPSYNC.COLLECTIVE R15, `(.L_x_144) ;  /* 0x000000000f0c7348 */ /* 0x000fea0003c00000 */
[----:B------:R-:W-:Y:S02]  /*7ba0*/  ELECT P6, UR62, PT ;  /* 0x00000000003e782f */ /* 0x000fe400038c0000 */
[----:B------:R-:W-:Y:S01]  /*7bb0*/  MOV R14, UR62 ;  /* 0x0000003e000e7c02 */ /* 0x000fe20008000f00 */
[----:B------:R-:W-:Y:S10]  /*7bc0*/  ENDCOLLECTIVE ;  /* 0x000000000000791b */ /* 0x000ff40003800000 */
.L_x_144:
[----:B------:R-:W-:Y:S05]  /*7bd0*/  BSYNC B0 ;  /* 0x0000000000007941 */ /* 0x000fea0003800000 */
.L_x_143:
[----:B------:R-:W-:Y:S05]  /*7be0*/  BRA `(.L_x_145) ;  /* 0xfffffff800d07947 */ /* 0x000fea000383ffff */
.L_x_135:
[----:B0-----:R0:W1:Y:S02]  /*7bf0*/  SYNCS.PHASECHK.TRANS64.TRYWAIT P0, [R7+URZ], R4 ;  /* 0x00000004070075a7 */ /* 0x001064000800017f */
[----:B-1----:R-:W-:Y:S05]  /*7c00*/  @!P0 NANOSLEEP.SYNCS 0x989680 ;  /* 0x009896800000895d */ /* 0x002fea0003900000 */
[----:B------:R-:W1:Y:S02]  /*7c10*/  @!P0 SYNCS.PHASECHK.TRANS64 P0, [R7+URZ], R4 ;  /* 0x00000004070085a7 */ /* 0x000e64000800007f */
[----:B-1----:R-:W-:Y:S05]  /*7c20*/  @!P0 BRA `(.L_x_135) ;  /* 0xfffffffc00f08947 */ /* 0x002fea000383ffff */
[----:B------:R-:W-:Y:S05]  /*7c30*/  BRA `(.L_x_146) ;  /* 0xfffffffc00107947 */ /* 0x000fea000383ffff */
.L_x_136:
[----:B0-----:R0:W1:Y:S02]  /*7c40*/  SYNCS.PHASECHK.TRANS64.TRYWAIT P0, [R6+URZ], R3 ;  /* 0x00000003060075a7 */ /* 0x001064000800017f */
[----:B-1----:R-:W-:Y:S05]  /*7c50*/  @!P0 NANOSLEEP.SYNCS 0x989680 ;  /* 0x009896800000895d */ /* 0x002fea0003900000 */
[----:B------:R-:W1:Y:S02]  /*7c60*/  @!P0 SYNCS.PHASECHK.TRANS64 P0, [R6+URZ], R3 ;  /* 0x00000003060085a7 */ /* 0x000e64000800007f */
[----:B-1----:R-:W-:Y:S05]  /*7c70*/  @!P0 BRA `(.L_x_136) ;  /* 0xfffffffc00f08947 */ /* 0x002fea000383ffff */
[----:B------:R-:W-:Y:S05]  /*7c80*/  BRA `(.L_x_147) ;  /* 0xfffffffc00207947 */ /* 0x000fea000383ffff */
.L_x_137:
[----:B-1----:R1:W2:Y:S02]  /*7c90*/  SYNCS.PHASECHK.TRANS64.TRYWAIT P0, [R7+URZ], R4 ;  /* 0x00000004070075a7 */ /* 0x0022a4000800017f */
[----:B--2---:R-:W-:Y:S05]  /*7ca0*/  @!P0 NANOSLEEP.SYNCS 0x989680 ;  /* 0x009896800000895d */ /* 0x004fea0003900000 */
[----:B------:R-:W2:Y:S02]  /*7cb0*/  @!P0 SYNCS.PHASECHK.TRANS64 P0, [R7+URZ], R4 ;  /* 0x00000004070085a7 */ /* 0x000ea4000800007f */
[----:B--2---:R-:W-:Y:S05]  /*7cc0*/  @!P0 BRA `(.L_x_137) ;  /* 0xfffffffc00f08947 */ /* 0x004fea000383ffff */
[----:B------:R-:W-:Y:S05]  /*7cd0*/  BRA `(.L_x_148) ;  /* 0xfffffffc00287947 */ /* 0x000fea000383ffff */
.L_x_149:
[----:B------:R-:W-:-:S00]  /*7ce0*/  BRA `(.L_x_149) ;  /* 0xfffffffc00fc7947 */ /* 0x000fc0000383ffff */
[----:B------:R-:W-:-:S00]  /*7cf0*/  NOP ;  /* 0x0000000000007918 */ /* 0x000fc00000000000 */
        /* <DEDUP_REMOVED lines=8> */
.L_x_150:


//--------------------- .nv.global.init           --------------------------
	.section	.nv.global.init,"aw",@progbits
.nv.global.init:
	.type		$str$22,@object
	.size		$str$22,($str$23 - $str$22)
$str$22:
        /*0000*/ 	.byte	0x6b, 0x5f, 0x74, 0x69, 0x6c, 0x65, 0x5f, 0x63, 0x6f, 0x75, 0x6e, 0x74, 0x20, 0x3e, 0x3d, 0x20
        /*0010*/ 	.byte	0x31, 0x00
	.type		$str$23,@object
	.size		$str$23,(__unnamed_1 - $str$23)
$str$23:
        /*0012*/ 	.byte	0x2f, 0x74, 0x6d, 0x70, 0x2f, 0x63, 0x75, 0x74, 0x6c, 0x61, 0x73, 0x73, 0x5f, 0x73, 0x77, 0x65
        /*0022*/ 	.byte	0x65, 0x70, 0x5f, 0x73, 0x72, 0x63, 0x2f, 0x69, 0x6e, 0x63, 0x6c, 0x75, 0x64, 0x65, 0x2f, 0x63
        /*0032*/ 	.byte	0x75, 0x74, 0x6c, 0x61, 0x73, 0x73, 0x2f, 0x67, 0x65, 0x6d, 0x6d, 0x2f, 0x63, 0x6f, 0x6c, 0x6c
        /*0042*/ 	.byte	0x65, 0x63, 0x74, 0x69, 0x76, 0x65, 0x2f, 0x73, 0x6d, 0x39, 0x30, 0x5f, 0x6d, 0x6d, 0x61, 0x5f
        /*0052*/ 	.byte	0x74, 0x6d, 0x61, 0x5f, 0x67, 0x6d, 0x6d, 0x61, 0x5f, 0x73, 0x73, 0x5f, 0x77, 0x61, 0x72, 0x70
        /*0062*/ 	.byte	0x73, 0x70, 0x65, 0x63, 0x69, 0x61, 0x6c, 0x69, 0x7a, 0x65, 0x64, 0x2e, 0x68, 0x70, 0x70, 0x00
	.type		__unnamed_1,@object
	.size		__unnamed_1,(.L_0 - __unnamed_1)
__unnamed_1:
        /*0072*/ 	.byte	0x76, 0x6f, 0x69, 0x64, 0x20, 0x63, 0x75, 0x74, 0x6c, 0x61, 0x73, 0x73, 0x3a, 0x3a, 0x67, 0x65
        /* <DEDUP_REMOVED lines=172> */
        /*0b42*/ 	.byte	0x00
.L_0:


//--------------------- .nv.shared._ZN7cutlass13device_kernelINS_4gemm6kernel13GemmUniversalIN4cute5tupleIJiiiiEEENS1_10collective13CollectiveMmaINS1_34MainloopSm90TmaGmmaWarpSpecializedILi4ENS5_IJNS4_1CILi1EEESB_SB_EEENS1_35KernelTmaWarpSpecializedCooperativeEEENS5_IJNSA_ILi128EEENSA_ILi80EEENSA_ILi256EEEEEEaNS5_IJlSB_lEEEaSJ_NS4_8TiledMMAINS4_8MMA_AtomIJNS4_4SM904GMMA26MMA_64x16x32_S32S8S8_SS_TNEEEENS4_6LayoutINS5_IJNSA_ILi2EEESB_SB_EEENS5_IJSB_NSA_ILi0EEEST_EEEEENS5_IJNS4_10UnderscoreESW_SW_EEEEENS4_13SM90_TMA_LOADENS4_14ComposedLayoutINS4_7SwizzleILi3ELi4ELi3EEENS4_18smem_ptr_flag_bitsILi8EEENSQ_INS5_IJNSA_ILi8EEESF_EEENS5_IJSF_SB_EEEEEEEvNS4_8identityESZ_S19_vS1A_EENS_8epilogue10collective6detail29Sm90TmaWarpSpecializedAdapterINS1D_15DefaultEpilogueIaSJ_SJ_NS1C_6thread17LinearCombinationIaLi1EiiLNS1H_9ScaleType4KindE0ELNS_15FloatRoundStyleE2EaEENS1_15EpilogueDefaultEEEEEvvEEEEvNT_6ParamsE --------------------------
	.section	.nv.shared._ZN7cutlass13device_kernelINS_4gemm6kernel13GemmUniversalIN4cute5tupleIJiiiiEEENS1_10collective13CollectiveMmaINS1_34MainloopSm90TmaGmmaWarpSpecializedILi4ENS5_IJNS4_1CILi1EEESB_SB_EEENS1_35KernelTmaWarpSpecializedCooperativeEEENS5_IJNSA_ILi128EEENSA_ILi80EEENSA_ILi256EEEEEEaNS5_IJlSB_lEEEaSJ_NS4_8TiledMMAINS4_8MMA_AtomIJNS4_4SM904GMMA26MMA_64x16x32_S32S8S8_SS_TNEEEENS4_6LayoutINS5_IJNSA_ILi2EEESB_SB_EEENS5_IJSB_NSA_ILi0EEEST_EEEEENS5_IJNS4_10UnderscoreESW_SW_EEEEENS4_13SM90_TMA_LOADENS4_14ComposedLayoutINS4_7SwizzleILi3ELi4ELi3EEENS4_18smem_ptr_flag_bitsILi8EEENSQ_INS5_IJNSA_ILi8EEESF_EEENS5_IJSF_SB_EEEEEEEvNS4_8identityESZ_S19_vS1A_EENS_8epilogue10collective6detail29Sm90TmaWarpSpecializedAdapterINS1D_15DefaultEpilogueIaSJ_SJ_NS1C_6thread17LinearCombinationIaLi1EiiLNS1H_9ScaleType4KindE0ELNS_15FloatRoundStyleE2EaEENS1_15EpilogueDefaultEEEEEvvEEEEvNT_6ParamsE,"aw",@nobits
	.sectionflags	@""
	.align	16
	.zero		1024


//--------------------- .nv.shared.reserved.0     --------------------------
	.section	.nv.shared.reserved.0,"aw",@nobits
	.weak		__nv_reservedSMEM_offset_0_alias
	.size		__nv_reservedSMEM_offset_0_alias, 0, 0
	.other		__nv_reservedSMEM_offset_0_alias,@"STO_CUDA_RESERVED_SHARED STV_DEFAULT"
__nv_reservedSMEM_offset_0_alias:
	.zero		0


//--------------------- .nv.global                --------------------------
	.section	.nv.global,"aw",@nobits
.nv.global:
	.type		_ZN40_INTERNAL_a13aaa36_4_k_cu_bcebb8e2_174784cute1_E,@object
	.size		_ZN40_INTERNAL_a13aaa36_4_k_cu_bcebb8e2_174784cute1_E,(_ZN40_INTERNAL_a13aaa36_4_k_cu_bcebb8e2_174784cuda3std3__45__cpo6cbeginE - _ZN40_INTERNAL_a13aaa36_4_k_cu_bcebb8e2_174784cute1_E)
_ZN40_INTERNAL_a13aaa36_4_k_cu_bcebb8e2_174784cute1_E:
	.zero		1
	.type		_ZN40_INTERNAL_a13aaa36_4_k_cu_bcebb8e2_174784cuda3std3__45__cpo6cbeginE,@object
	.size		_ZN40_INTERNAL_a13aaa36_4_k_cu_bcebb8e2_174784cuda3std3__45__cpo6cbeginE,(_ZN40_INTERNAL_a13aaa36_4_k_cu_bcebb8e2_174784cuda3std3__48in_placeE - _ZN40_INTERNAL_a13aaa36_4_k_cu_bcebb8e2_174784cuda3std3__45__cpo6cbeginE)
_ZN40_INTERNAL_a13aaa36_4_k_cu_bcebb8e2_174784cuda3std3__45__cpo6cbeginE:
	.zero		1
	.type		_ZN40_INTERNAL_a13aaa36_4_k_cu_bcebb8e2_174784cuda3std3__48in_placeE,@object
	.size		_ZN40_INTERNAL_a13aaa36_4_k_cu_bcebb8e2_174784cuda3std3__48in_placeE,(_ZN40_INTERNAL_a13aaa36_4_k_cu_bcebb8e2_174784cuda3std6ranges3__45__cpo9iter_moveE - _ZN40_INTERNAL_a13aaa36_4_k_cu_bcebb8e2_174784cuda3std3__48in_placeE)
_ZN40_INTERNAL_a13aaa36_4_k_cu_bcebb8e2_174784cuda3std3__48in_placeE:
	.zero		1
	.type		_ZN40_INTERNAL_a13aaa36_4_k_cu_bcebb8e2_174784cuda3std6ranges3__45__cpo9iter_moveE,@object
	.size		_ZN40_INTERNAL_a13aaa36_4_k_cu_bcebb8e2_174784cuda3std6ranges3__45__cpo9iter_moveE,(_ZN40_INTERNAL_a13aaa36_4_k_cu_bcebb8e2_174784cuda3std3__45__cpo5beginE - _ZN40_INTERNAL_a13aaa36_4_k_cu_bcebb8e2_174784cuda3std6ranges3__45__cpo9iter_moveE)
_ZN40_INTERNAL_a13aaa36_4_k_cu_bcebb8e2_174784cuda3std6ranges3__45__cpo9iter_moveE:
	.zero		1
	.type		_ZN40_INTERNAL_a13aaa36_4_k_cu_bcebb8e2_174784cuda3std3__45__cpo5beginE,@object
	.size		_ZN40_INTERNAL_a13aaa36_4_k_cu_bcebb8e2_174784cuda3std3__45__cpo5beginE,(_ZN40_INTERNAL_a13aaa36_4_k_cu_bcebb8e2_174784cuda3std3__442_GLOBAL__N__a13aaa36_4_k_cu_bcebb8e2_174786ignoreE - _ZN40_INTERNAL_a13aaa36_4_k_cu_bcebb8e2_174784cuda3std3__45__cpo5beginE)
_ZN40_INTERNAL_a13aaa36_4_k_cu_bcebb8e2_174784cuda3std3__45__cpo5beginE:
	.zero		1
	.type		_ZN40_INTERNAL_a13aaa36_4_k_cu_bcebb8e2_174784cuda3std3__442_GLOBAL__N__a13aaa36_4_k_cu_bcebb8e2_174786ignoreE,@object
	.size		_ZN40_INTERNAL_a13aaa36_4_k_cu_bcebb8e2_174784cuda3std3__442_GLOBAL__N__a13aaa36_4_k_cu_bcebb8e2_174786ignoreE,(_ZN40_INTERNAL_a13aaa36_4_k_cu_bcebb8e2_174784cute7productE - _ZN40_INTERNAL_a13aaa36_4_k_cu_bcebb8e2_174784cuda3std3__442_GLOBAL__N__a13aaa36_4_k_cu_bcebb8e2_174786ignoreE)
_ZN40_INTERNAL_a13aaa36_4_k_cu_bcebb8e2_174784cuda3std3__442_GLOBAL__N__a13aaa36_4_k_cu_bcebb8e2_174786ignoreE:
	.zero		1
	.type		_ZN40_INTERNAL_a13aaa36_4_k_cu_bcebb8e2_174784cute7productE,@object
	.size		_ZN40_INTERNAL_a13aaa36_4_k_cu_bcebb8e2_174784cute7productE,(_ZN40_INTERNAL_a13aaa36_4_k_cu_bcebb8e2_174784cuda3std3__45__cpo3endE - _ZN40_INTERNAL_a13aaa36_4_k_cu_bcebb8e2_174784cute7productE)
_ZN40_INTERNAL_a13aaa36_4_k_cu_bcebb8e2_174784cute7productE:
	.zero		1
	.type		_ZN40_INTERNAL_a13aaa36_4_k_cu_bcebb8e2_174784cuda3std3__45__cpo3endE,@object
	.size		_ZN40_INTERNAL_a13aaa36_4_k_cu_bcebb8e2_174784cuda3std3__45__cpo3endE,(_ZN40_INTERNAL_a13aaa36_4_k_cu_bcebb8e2_174784cuda3std3__419piecewise_constructE - _ZN40_INTERNAL_a13aaa36_4_k_cu_bcebb8e2_174784cuda3std3__45__cpo3endE)
_ZN40_INTERNAL_a13aaa36_4_k_cu_bcebb8e2_174784cuda3std3__45__cpo3endE:
	.zero		1
	.type		_ZN40_INTERNAL_a13aaa36_4_k_cu_bcebb8e2_174784cuda3std3__419piecewise_constructE,@object
	.size		_ZN40_INTERNAL_a13aaa36_4_k_cu_bcebb8e2_174784cuda3std3__419piecewise_constructE,(_ZN40_INTERNAL_a13aaa36_4_k_cu_bcebb8e2_174784cuda3std3__45__cpo4cendE - _ZN40_INTERNAL_a13aaa36_4_k_cu_bcebb8e2_174784cuda3std3__419piecewise_constructE)
_ZN40_INTERNAL_a13aaa36_4_k_cu_bcebb8e2_174784cuda3std3__419piecewise_constructE:
	.zero		1
	.type		_ZN40_INTERNAL_a13aaa36_4_k_cu_bcebb8e2_174784cuda3std3__45__cpo4cendE,@object
	.size		_ZN40_INTERNAL_a13aaa36_4_k_cu_bcebb8e2_174784cuda3std3__45__cpo4cendE,(_ZN40_INTERNAL_a13aaa36_4_k_cu_bcebb8e2_174784cuda3std6ranges3__45__cpo4swapE - _ZN40_INTERNAL_a13aaa36_4_k_cu_bcebb8e2_174784cuda3std3__45__cpo4cendE)
_ZN40_INTERNAL_a13aaa36_4_k_cu_bcebb8e2_174784cuda3std3__45__cpo4cendE:
	.zero		1
	.type		_ZN40_INTERNAL_a13aaa36_4_k_cu_bcebb8e2_174784cuda3std6ranges3__45__cpo4swapE,@object
	.size		_ZN40_INTERNAL_a13aaa36_4_k_cu_bcebb8e2_174784cuda3std6ranges3__45__cpo4swapE,(.L_8 - _ZN40_INTERNAL_a13aaa36_4_k_cu_bcebb8e2_174784cuda3std6ranges3__45__cpo4swapE)
_ZN40_INTERNAL_a13aaa36_4_k_cu_bcebb8e2_174784cuda3std6ranges3__45__cpo4swapE:
	.zero		1
.L_8:


//--------------------- .nv.constant0._ZN7cutlass13device_kernelINS_4gemm6kernel13GemmUniversalIN4cute5tupleIJiiiiEEENS1_10collective13CollectiveMmaINS1_34MainloopSm90TmaGmmaWarpSpecializedILi4ENS5_IJNS4_1CILi1EEESB_SB_EEENS1_35KernelTmaWarpSpecializedCooperativeEEENS5_IJNSA_ILi128EEENSA_ILi80EEENSA_ILi256EEEEEEaNS5_IJlSB_lEEEaSJ_NS4_8TiledMMAINS4_8MMA_AtomIJNS4_4SM904GMMA26MMA_64x16x32_S32S8S8_SS_TNEEEENS4_6LayoutINS5_IJNSA_ILi2EEESB_SB_EEENS5_IJSB_NSA_ILi0EEEST_EEEEENS5_IJNS4_10UnderscoreESW_SW_EEEEENS4_13SM90_TMA_LOADENS4_14ComposedLayoutINS4_7SwizzleILi3ELi4ELi3EEENS4_18smem_ptr_flag_bitsILi8EEENSQ_INS5_IJNSA_ILi8EEESF_EEENS5_IJSF_SB_EEEEEEEvNS4_8identityESZ_S19_vS1A_EENS_8epilogue10collective6detail29Sm90TmaWarpSpecializedAdapterINS1D_15DefaultEpilogueIaSJ_SJ_NS1C_6thread17LinearCombinationIaLi1EiiLNS1H_9ScaleType4KindE0ELNS_15FloatRoundStyleE2EaEENS1_15EpilogueDefaultEEEEEvvEEEEvNT_6ParamsE --------------------------
	.section	.nv.constant0._ZN7cutlass13device_kernelINS_4gemm6kernel13GemmUniversalIN4cute5tupleIJiiiiEEENS1_10collective13CollectiveMmaINS1_34MainloopSm90TmaGmmaWarpSpecializedILi4ENS5_IJNS4_1CILi1EEESB_SB_EEENS1_35KernelTmaWarpSpecializedCooperativeEEENS5_IJNSA_ILi128EEENSA_ILi80EEENSA_ILi256EEEEEEaNS5_IJlSB_lEEEaSJ_NS4_8TiledMMAINS4_8MMA_AtomIJNS4_4SM904GMMA26MMA_64x16x32_S32S8S8_SS_TNEEEENS4_6LayoutINS5_IJNSA_ILi2EEESB_SB_EEENS5_IJSB_NSA_ILi0EEEST_EEEEENS5_IJNS4_10UnderscoreESW_SW_EEEEENS4_13SM90_TMA_LOADENS4_14ComposedLayoutINS4_7SwizzleILi3ELi4ELi3EEENS4_18smem_ptr_flag_bitsILi8EEENSQ_INS5_IJNSA_ILi8EEESF_EEENS5_IJSF_SB_EEEEEEEvNS4_8identityESZ_S19_vS1A_EENS_8epilogue10collective6detail29Sm90TmaWarpSpecializedAdapterINS1D_15DefaultEpilogueIaSJ_SJ_NS1C_6thread17LinearCombinationIaLi1EiiLNS1H_9ScaleType4KindE0ELNS_15FloatRoundStyleE2EaEENS1_15EpilogueDefaultEEEEEvvEEEEvNT_6ParamsE,"a",@progbits
	.sectionflags	@""
	.align	4
.nv.constant0._ZN7cutlass13device_kernelINS_4gemm6kernel13GemmUniversalIN4cute5tupleIJiiiiEEENS1_10collective13CollectiveMmaINS1_34MainloopSm90TmaGmmaWarpSpecializedILi4ENS5_IJNS4_1CILi1EEESB_SB_EEENS1_35KernelTmaWarpSpecializedCooperativeEEENS5_IJNSA_ILi128EEENSA_ILi80EEENSA_ILi256EEEEEEaNS5_IJlSB_lEEEaSJ_NS4_8TiledMMAINS4_8MMA_AtomIJNS4_4SM904GMMA26MMA_64x16x32_S32S8S8_SS_TNEEEENS4_6LayoutINS5_IJNSA_ILi2EEESB_SB_EEENS5_IJSB_NSA_ILi0EEEST_EEEEENS5_IJNS4_10UnderscoreESW_SW_EEEEENS4_13SM90_TMA_LOADENS4_14ComposedLayoutINS4_7SwizzleILi3ELi4ELi3EEENS4_18smem_ptr_flag_bitsILi8EEENSQ_INS5_IJNSA_ILi8EEESF_EEENS5_IJSF_SB_EEEEEEEvNS4_8identityESZ_S19_vS1A_EENS_8epilogue10collective6detail29Sm90TmaWarpSpecializedAdapterINS1D_15DefaultEpilogueIaSJ_SJ_NS1C_6thread17LinearCombinationIaLi1EiiLNS1H_9ScaleType4KindE0ELNS_15FloatRoundStyleE2EaEENS1_15EpilogueDefaultEEEEEvvEEEEvNT_6ParamsE:
	.zero		1664


//--------------------- SYMBOLS --------------------------

	.type		.nv.reservedSmem.offset0,@object
	.size		.nv.reservedSmem.offset0,0x4
	.type		__assertfail,@function
